	.target	sm_100a

	.elftype	@"ET_EXEC"


//--------------------- .note.nv.tkinfo           --------------------------
	.section	.note.nv.tkinfo,"",@"SHT_NOTE"
	.sectionflags	@"SHF_NOTE_NV_TKINFO"
	.tkinfo
        /*0018*/ 	.word	0x00000002
        /*0030*/ 	.string	""
        /*0030*/ 	.string	"ptxas"
        /*0030*/ 	.string	"Cuda compilation tools, release 13.0, V13.0.88"
        /*0030*/ 	.string	"Build cuda_13.0.r13.0/compiler.36424714_0"
        /*0030*/ 	.string	"-arch sm_100a -m 64 "



//--------------------- .note.nv.cuinfo           --------------------------
	.section	.note.nv.cuinfo,"",@"SHT_NOTE"
	.sectionflags	@"SHF_NOTE_NV_CUINFO"
        /*0018*/ 	.short	0x0002
        /*001a*/ 	.short	0x0064
        /*001c*/ 	.short	0x0082
	.zero		2


//--------------------- .nv.info                  --------------------------
	.section	.nv.info,"",@"SHT_CUDA_INFO"
	.align	4


	//----- nvinfo : EIATTR_REGCOUNT
	.align		4
        /*0000*/ 	.byte	0x04, 0x2f
        /*0002*/ 	.short	(.L_19 - .L_18)
	.align		4
.L_18:
        /*0004*/ 	.word	index@(_ZN7cutlass13device_kernelINS_4conv6kernel13ConvUniversalINS1_16ConvProblemShapeILNS1_8OperatorE1ELi2EEENS1_10collective14CollectiveConvINS1_47MainloopSm100TmaUmmaWarpSpecializedImplicitGemmILS5_1ELi26ELi2ELi1ELi2EN4cute5tupleIJNSA_1CILi2EEENSC_ILi1EEESE_EEEEENSB_IJNSC_ILi128EEESH_NSB_IJNSC_ILi32EEEEEEEEENS_10bfloat16_tESL_NSA_8TiledMMAINSA_8MMA_AtomIJNSA_26SM100_MMA_F16BF16_2x1SM_SSISL_SL_fLi128ELi128ELNSA_4UMMA5MajorE0ELSQ_1ELNSP_7ScaleInE0ELSR_0EEEEEENSA_6LayoutINSB_IJSE_SE_SE_EEENSB_IJNSC_ILi0EEESW_SW_EEEEENSB_IJNSA_10UnderscoreESZ_SZ_EEEEENS7_6detail27Sm100ImplicitGemmTileTraitsINSA_25SM100_TMA_2SM_LOAD_IM2COLENSA_14ComposedLayoutINSA_7SwizzleILi2ELi4ELi3EEENSA_18smem_ptr_flag_bitsILi16EEENSU_INSB_IJNSC_ILi8EEESI_EEENSB_IJSI_SE_EEEEEEEvEENS13_INSA_18SM100_TMA_2SM_LOADENS15_INS16_ILi3ELi4ELi3EEES19_NSU_INSB_IJNSC_ILi64EEES1A_EEENSB_IJSE_S1I_EEEEEEEvEEEENS_8epilogue10collective18CollectiveEpilogueINS1P_23Sm100TmaWarpSpecializedILi4ELi2ELi16ELb1ELb0EEEJNSB_IJS1I_SH_SJ_EEENSB_IJNSU_IS1I_SE_EENSU_INSB_IJNSC_ILi16EEESD_EEES1K_EEEEESL_NSB_IJNSB_IJlllEEESE_SW_EEESL_S21_NS1P_6fusion15FusionCallbacksIS1T_NS22_17LinearCombinationISL_fSL_fLNS_15FloatRoundStyleE2EEES1U_S1Z_JEEENSA_5SM1004TMEM4LOAD26SM100_TMEM_LOAD_32dp32b16xENSA_20SM90_TMA_LOAD_IM2COLENS15_INS16_ILi1ELi4ELi3EEES19_NSU_INSB_IJS1A_S1W_EEENSB_IJS1W_SE_EEEEEEENSA_39AutoVectorizingCopyWithAssumedAlignmentILi128EEENSA_21SM90_TMA_STORE_IM2COLES2H_S2J_S2J_EEEvvEEEEvNT_6ParamsE)
        /*0008*/ 	.word	0x0000004a


	//----- nvinfo : EIATTR_FRAME_SIZE
	.align		4
.L_19:
        /*000c*/ 	.byte	0x04, 0x11
        /*000e*/ 	.short	(.L_21 - .L_20)
	.align		4
.L_20:
        /*0010*/ 	.word	index@($__internal_2_$__cuda_sm10x_tcgen05_guardrail_trap_unallocated_columns_being_dealloced)
        /*0014*/ 	.word	0x00000008


	//----- nvinfo : EIATTR_FRAME_SIZE
	.align		4
.L_21:
        /*0018*/ 	.byte	0x04, 0x11
        /*001a*/ 	.short	(.L_23 - .L_22)
	.align		4
.L_22:
        /*001c*/ 	.word	index@($__internal_1_$__cuda_sm10x_tcgen05_guardrail_trap_phase_invalid_during_alloc)
        /*0020*/ 	.word	0x00000008


	//----- nvinfo : EIATTR_FRAME_SIZE
	.align		4
.L_23:
        /*0024*/ 	.byte	0x04, 0x11
        /*0026*/ 	.short	(.L_25 - .L_24)
	.align		4
.L_24:
        /*0028*/ 	.word	index@($__internal_0_$__cuda_sm10x_tcgen05_guardrail_trap_col_being_dealloced_not_returned_by_alloc)
        /*002c*/ 	.word	0x00000008


	//----- nvinfo : EIATTR_FRAME_SIZE
	.align		4
.L_25:
        /*0030*/ 	.byte	0x04, 0x11
        /*0032*/ 	.short	(.L_27 - .L_26)
	.align		4
.L_26:
        /*0034*/ 	.word	index@(_ZN7cutlass13device_kernelINS_4conv6kernel13ConvUniversalINS1_16ConvProblemShapeILNS1_8OperatorE1ELi2EEENS1_10collective14CollectiveConvINS1_47MainloopSm100TmaUmmaWarpSpecializedImplicitGemmILS5_1ELi26ELi2ELi1ELi2EN4cute5tupleIJNSA_1CILi2EEENSC_ILi1EEESE_EEEEENSB_IJNSC_ILi128EEESH_NSB_IJNSC_ILi32EEEEEEEEENS_10bfloat16_tESL_NSA_8TiledMMAINSA_8MMA_AtomIJNSA_26SM100_MMA_F16BF16_2x1SM_SSISL_SL_fLi128ELi128ELNSA_4UMMA5MajorE0ELSQ_1ELNSP_7ScaleInE0ELSR_0EEEEEENSA_6LayoutINSB_IJSE_SE_SE_EEENSB_IJNSC_ILi0EEESW_SW_EEEEENSB_IJNSA_10UnderscoreESZ_SZ_EEEEENS7_6detail27Sm100ImplicitGemmTileTraitsINSA_25SM100_TMA_2SM_LOAD_IM2COLENSA_14ComposedLayoutINSA_7SwizzleILi2ELi4ELi3EEENSA_18smem_ptr_flag_bitsILi16EEENSU_INSB_IJNSC_ILi8EEESI_EEENSB_IJSI_SE_EEEEEEEvEENS13_INSA_18SM100_TMA_2SM_LOADENS15_INS16_ILi3ELi4ELi3EEES19_NSU_INSB_IJNSC_ILi64EEES1A_EEENSB_IJSE_S1I_EEEEEEEvEEEENS_8epilogue10collective18CollectiveEpilogueINS1P_23Sm100TmaWarpSpecializedILi4ELi2ELi16ELb1ELb0EEEJNSB_IJS1I_SH_SJ_EEENSB_IJNSU_IS1I_SE_EENSU_INSB_IJNSC_ILi16EEESD_EEES1K_EEEEESL_NSB_IJNSB_IJlllEEESE_SW_EEESL_S21_NS1P_6fusion15FusionCallbacksIS1T_NS22_17LinearCombinationISL_fSL_fLNS_15FloatRoundStyleE2EEES1U_S1Z_JEEENSA_5SM1004TMEM4LOAD26SM100_TMEM_LOAD_32dp32b16xENSA_20SM90_TMA_LOAD_IM2COLENS15_INS16_ILi1ELi4ELi3EEES19_NSU_INSB_IJS1A_S1W_EEENSB_IJS1W_SE_EEEEEEENSA_39AutoVectorizingCopyWithAssumedAlignmentILi128EEENSA_21SM90_TMA_STORE_IM2COLES2H_S2J_S2J_EEEvvEEEEvNT_6ParamsE)
        /*0038*/ 	.word	0x00000008


	//----- nvinfo : EIATTR_MIN_STACK_SIZE
	.align		4
.L_27:
        /*003c*/ 	.byte	0x04, 0x12
        /*003e*/ 	.short	(.L_29 - .L_28)
	.align		4
.L_28:
        /*0040*/ 	.word	index@(_ZN7cutlass13device_kernelINS_4conv6kernel13ConvUniversalINS1_16ConvProblemShapeILNS1_8OperatorE1ELi2EEENS1_10collective14CollectiveConvINS1_47MainloopSm100TmaUmmaWarpSpecializedImplicitGemmILS5_1ELi26ELi2ELi1ELi2EN4cute5tupleIJNSA_1CILi2EEENSC_ILi1EEESE_EEEEENSB_IJNSC_ILi128EEESH_NSB_IJNSC_ILi32EEEEEEEEENS_10bfloat16_tESL_NSA_8TiledMMAINSA_8MMA_AtomIJNSA_26SM100_MMA_F16BF16_2x1SM_SSISL_SL_fLi128ELi128ELNSA_4UMMA5MajorE0ELSQ_1ELNSP_7ScaleInE0ELSR_0EEEEEENSA_6LayoutINSB_IJSE_SE_SE_EEENSB_IJNSC_ILi0EEESW_SW_EEEEENSB_IJNSA_10UnderscoreESZ_SZ_EEEEENS7_6detail27Sm100ImplicitGemmTileTraitsINSA_25SM100_TMA_2SM_LOAD_IM2COLENSA_14ComposedLayoutINSA_7SwizzleILi2ELi4ELi3EEENSA_18smem_ptr_flag_bitsILi16EEENSU_INSB_IJNSC_ILi8EEESI_EEENSB_IJSI_SE_EEEEEEEvEENS13_INSA_18SM100_TMA_2SM_LOADENS15_INS16_ILi3ELi4ELi3EEES19_NSU_INSB_IJNSC_ILi64EEES1A_EEENSB_IJSE_S1I_EEEEEEEvEEEENS_8epilogue10collective18CollectiveEpilogueINS1P_23Sm100TmaWarpSpecializedILi4ELi2ELi16ELb1ELb0EEEJNSB_IJS1I_SH_SJ_EEENSB_IJNSU_IS1I_SE_EENSU_INSB_IJNSC_ILi16EEESD_EEES1K_EEEEESL_NSB_IJNSB_IJlllEEESE_SW_EEESL_S21_NS1P_6fusion15FusionCallbacksIS1T_NS22_17LinearCombinationISL_fSL_fLNS_15FloatRoundStyleE2EEES1U_S1Z_JEEENSA_5SM1004TMEM4LOAD26SM100_TMEM_LOAD_32dp32b16xENSA_20SM90_TMA_LOAD_IM2COLENS15_INS16_ILi1ELi4ELi3EEES19_NSU_INSB_IJS1A_S1W_EEENSB_IJS1W_SE_EEEEEEENSA_39AutoVectorizingCopyWithAssumedAlignmentILi128EEENSA_21SM90_TMA_STORE_IM2COLES2H_S2J_S2J_EEEvvEEEEvNT_6ParamsE)
        /*0044*/ 	.word	0x00000008
.L_29:


//--------------------- .nv.compat                --------------------------
	.section	.nv.compat,"",@"SHT_CUDA_COMPAT_INFO"
	.align	4
        /*0000*/ 	.byte	0x02, 0x09, 0x01, 0x00, 0x02, 0x02, 0x02, 0x00, 0x02, 0x05, 0x05, 0x00, 0x03, 0x07, 0x01, 0x01
        /*0010*/ 	.byte	0x02, 0x03, 0x01, 0x00, 0x02, 0x06, 0x01, 0x00, 0x04, 0x0b, 0x08, 0x00, 0x09, 0x00, 0x00, 0x00
        /*0020*/ 	.byte	0x00, 0x00, 0x00, 0x00


//--------------------- .nv.info._ZN7cutlass13device_kernelINS_4conv6kernel13ConvUniversalINS1_16ConvProblemShapeILNS1_8OperatorE1ELi2EEENS1_10collective14CollectiveConvINS1_47MainloopSm100TmaUmmaWarpSpecializedImplicitGemmILS5_1ELi26ELi2ELi1ELi2EN4cute5tupleIJNSA_1CILi2EEENSC_ILi1EEESE_EEEEENSB_IJNSC_ILi128EEESH_NSB_IJNSC_ILi32EEEEEEEEENS_10bfloat16_tESL_NSA_8TiledMMAINSA_8MMA_AtomIJNSA_26SM100_MMA_F16BF16_2x1SM_SSISL_SL_fLi128ELi128ELNSA_4UMMA5MajorE0ELSQ_1ELNSP_7ScaleInE0ELSR_0EEEEEENSA_6LayoutINSB_IJSE_SE_SE_EEENSB_IJNSC_ILi0EEESW_SW_EEEEENSB_IJNSA_10UnderscoreESZ_SZ_EEEEENS7_6detail27Sm100ImplicitGemmTileTraitsINSA_25SM100_TMA_2SM_LOAD_IM2COLENSA_14ComposedLayoutINSA_7SwizzleILi2ELi4ELi3EEENSA_18smem_ptr_flag_bitsILi16EEENSU_INSB_IJNSC_ILi8EEESI_EEENSB_IJSI_SE_EEEEEEEvEENS13_INSA_18SM100_TMA_2SM_LOADENS15_INS16_ILi3ELi4ELi3EEES19_NSU_INSB_IJNSC_ILi64EEES1A_EEENSB_IJSE_S1I_EEEEEEEvEEEENS_8epilogue10collective18CollectiveEpilogueINS1P_23Sm100TmaWarpSpecializedILi4ELi2ELi16ELb1ELb0EEEJNSB_IJS1I_SH_SJ_EEENSB_IJNSU_IS1I_SE_EENSU_INSB_IJNSC_ILi16EEESD_EEES1K_EEEEESL_NSB_IJNSB_IJlllEEESE_SW_EEESL_S21_NS1P_6fusion15FusionCallbacksIS1T_NS22_17LinearCombinationISL_fSL_fLNS_15FloatRoundStyleE2EEES1U_S1Z_JEEENSA_5SM1004TMEM4LOAD26SM100_TMEM_LOAD_32dp32b16xENSA_20SM90_TMA_LOAD_IM2COLENS15_INS16_ILi1ELi4ELi3EEES19_NSU_INSB_IJS1A_S1W_EEENSB_IJS1W_SE_EEEEEEENSA_39AutoVectorizingCopyWithAssumedAlignmentILi128EEENSA_21SM90_TMA_STORE_IM2COLES2H_S2J_S2J_EEEvvEEEEvNT_6ParamsE --------------------------
	.section	.nv.info._ZN7cutlass13device_kernelINS_4conv6kernel13ConvUniversalINS1_16ConvProblemShapeILNS1_8OperatorE1ELi2EEENS1_10collective14CollectiveConvINS1_47MainloopSm100TmaUmmaWarpSpecializedImplicitGemmILS5_1ELi26ELi2ELi1ELi2EN4cute5tupleIJNSA_1CILi2EEENSC_ILi1EEESE_EEEEENSB_IJNSC_ILi128EEESH_NSB_IJNSC_ILi32EEEEEEEEENS_10bfloat16_tESL_NSA_8TiledMMAINSA_8MMA_AtomIJNSA_26SM100_MMA_F16BF16_2x1SM_SSISL_SL_fLi128ELi128ELNSA_4UMMA5MajorE0ELSQ_1ELNSP_7ScaleInE0ELSR_0EEEEEENSA_6LayoutINSB_IJSE_SE_SE_EEENSB_IJNSC_ILi0EEESW_SW_EEEEENSB_IJNSA_10UnderscoreESZ_SZ_EEEEENS7_6detail27Sm100ImplicitGemmTileTraitsINSA_25SM100_TMA_2SM_LOAD_IM2COLENSA_14ComposedLayoutINSA_7SwizzleILi2ELi4ELi3EEENSA_18smem_ptr_flag_bitsILi16EEENSU_INSB_IJNSC_ILi8EEESI_EEENSB_IJSI_SE_EEEEEEEvEENS13_INSA_18SM100_TMA_2SM_LOADENS15_INS16_ILi3ELi4ELi3EEES19_NSU_INSB_IJNSC_ILi64EEES1A_EEENSB_IJSE_S1I_EEEEEEEvEEEENS_8epilogue10collective18CollectiveEpilogueINS1P_23Sm100TmaWarpSpecializedILi4ELi2ELi16ELb1ELb0EEEJNSB_IJS1I_SH_SJ_EEENSB_IJNSU_IS1I_SE_EENSU_INSB_IJNSC_ILi16EEESD_EEES1K_EEEEESL_NSB_IJNSB_IJlllEEESE_SW_EEESL_S21_NS1P_6fusion15FusionCallbacksIS1T_NS22_17LinearCombinationISL_fSL_fLNS_15FloatRoundStyleE2EEES1U_S1Z_JEEENSA_5SM1004TMEM4LOAD26SM100_TMEM_LOAD_32dp32b16xENSA_20SM90_TMA_LOAD_IM2COLENS15_INS16_ILi1ELi4ELi3EEES19_NSU_INSB_IJS1A_S1W_EEENSB_IJS1W_SE_EEEEEEENSA_39AutoVectorizingCopyWithAssumedAlignmentILi128EEENSA_21SM90_TMA_STORE_IM2COLES2H_S2J_S2J_EEEvvEEEEvNT_6ParamsE,"",@"SHT_CUDA_INFO"
	.sectionflags	@""
	.align	4


	//----- nvinfo : EIATTR_CUDA_API_VERSION
	.align		4
        /*0000*/ 	.byte	0x04, 0x37
        /*0002*/ 	.short	(.L_31 - .L_30)
.L_30:
        /*0004*/ 	.word	0x00000082


	//----- nvinfo : EIATTR_KPARAM_INFO
	.align		4
.L_31:
        /*0008*/ 	.byte	0x04, 0x17
        /*000a*/ 	.short	(.L_33 - .L_32)
.L_32:
        /*000c*/ 	.word	0x00000000
        /*0010*/ 	.short	0x0000
        /*0012*/ 	.short	0x0000
        /*0014*/ 	.byte	0x00, 0xf0, 0x01, 0x20


	//----- nvinfo : EIATTR_AT_ENTRY_FRAGMENTS
	.align		4
.L_33:
        /*0018*/ 	.byte	0x04, 0x4f
        /*001a*/ 	.short	(.L_35 - .L_34)


	//   ....[0]....
.L_34:
        /*001c*/ 	.word	0x00000007


	//----- nvinfo : EIATTR_RESERVED_SMEM_USED
	.align		4
.L_35:
        /*0020*/ 	.byte	0x01, 0x41
	.zero		2


	//----- nvinfo : EIATTR_SPARSE_MMA_MASK
	.align		4
        /*0024*/ 	.byte	0x03, 0x50
        /*0026*/ 	.short	0x0000


	//----- nvinfo : EIATTR_TCGEN05_2CTA_USED
	.align		4
        /*0028*/ 	.byte	0x01, 0x52
	.zero		2


	//----- nvinfo : EIATTR_MAXREG_COUNT
	.align		4
        /*002c*/ 	.byte	0x03, 0x1b
        /*002e*/ 	.short	0x00ff


	//----- nvinfo : EIATTR_NUM_BARRIERS
	.align		4
        /*0030*/ 	.byte	0x02, 0x4c
        /*0032*/ 	.byte	0x07
	.zero		1


	//----- nvinfo : EIATTR_EXTERNS
	.align		4
        /*0034*/ 	.byte	0x04, 0x0f
        /*0036*/ 	.short	(.L_37 - .L_36)


	//   ....[0]....
	.align		4
.L_36:
        /*0038*/ 	.word	index@(__assertfail)


	//----- nvinfo : EIATTR_MERCURY_ISA_VERSION
	.align		4
.L_37:
        /*003c*/ 	.byte	0x03, 0x5f
        /*003e*/ 	.short	0x0101


	//----- nvinfo : EIATTR_INT_WARP_WIDE_INSTR_OFFSETS
	.align		4
        /*0040*/ 	.byte	0x04, 0x31
        /*0042*/ 	.short	(.L_39 - .L_38)


	//   ....[0]....
.L_38:
        /*0044*/ 	.word	0x00000f40


	//   ....[1]....
        /*0048*/ 	.word	0x00000ff0


	//   ....[2]....
        /*004c*/ 	.word	0x00005110


	//   ....[3]....
        /*0050*/ 	.word	0x00005130


	//   ....[4]....
        /*0054*/ 	.word	0x00005160


	//   ....[5]....
        /*0058*/ 	.word	0x00005e20


	//   ....[6]....
        /*005c*/ 	.word	0x00005ee0


	//   ....[7]....
        /*0060*/ 	.word	0x00005f70


	//   ....[8]....
        /*0064*/ 	.word	0x00005fe0


	//   ....[9]....
        /*0068*/ 	.word	0x000060b0


	//   ....[10]....
        /*006c*/ 	.word	0x00006170


	//   ....[11]....
        /*0070*/ 	.word	0x000061e0


	//   ....[12]....
        /*0074*/ 	.word	0x000062d0


	//   ....[13]....
        /*0078*/ 	.word	0x00006390


	//   ....[14]....
        /*007c*/ 	.word	0x00006480


	//   ....[15]....
        /*0080*/ 	.word	0x000065a0


	//   ....[16]....
        /*0084*/ 	.word	0x000065e0


	//----- nvinfo : EIATTR_COOP_GROUP_MASK_REGIDS
	.align		4
.L_39:
        /*0088*/ 	.byte	0x04, 0x29
        /*008a*/ 	.short	(.L_41 - .L_40)


	//   ....[0]....
.L_40:
        /*008c*/ 	.word	0xffffffff


	//   ....[1]....
        /*0090*/ 	.word	0xffffffff


	//   ....[2]....
        /*0094*/ 	.word	0xffffffff


	//   ....[3]....
        /*0098*/ 	.word	0xffffffff


	//   ....[4]....
        /*009c*/ 	.word	0xffffffff


	//   ....[5]....
        /*00a0*/ 	.word	0xffffffff


	//   ....[6]....
        /*00a4*/ 	.word	0xffffffff


	//   ....[7]....
        /*00a8*/ 	.word	0xffffffff


	//   ....[8]....
        /*00ac*/ 	.word	0xffffffff


	//   ....[9]....
        /*00b0*/ 	.word	0xffffffff


	//   ....[10]....
        /*00b4*/ 	.word	0xffffffff


	//   ....[11]....
        /*00b8*/ 	.word	0xffffffff


	//   ....[12]....
        /*00bc*/ 	.word	0xffffffff


	//----- nvinfo : EIATTR_COOP_GROUP_INSTR_OFFSETS
	.align		4
.L_41:
        /*00c0*/ 	.byte	0x04, 0x28
        /*00c2*/ 	.short	(.L_43 - .L_42)


	//   ....[0]....
.L_42:
        /*00c4*/ 	.word	0x000000d0


	//   ....[1]....
        /*00c8*/ 	.word	0x00000540


	//   ....[2]....
        /*00cc*/ 	.word	0x000009d0


	//   ....[3]....
        /*00d0*/ 	.word	0x00000b70


	//   ....[4]....
        /*00d4*/ 	.word	0x00000c70


	//   ....[5]....
        /*00d8*/ 	.word	0x00000dc0


	//   ....[6]....
        /*00dc*/ 	.word	0x00001060


	//   ....[7]....
        /*00e0*/ 	.word	0x000026e0


	//   ....[8]....
        /*00e4*/ 	.word	0x000040f0


	//   ....[9]....
        /*00e8*/ 	.word	0x000045c0


	//   ....[10]....
        /*00ec*/ 	.word	0x000045f0


	//   ....[11]....
        /*00f0*/ 	.word	0x00005020


	//   ....[12]....
        /*00f4*/ 	.word	0x00005230


	//----- nvinfo : EIATTR_VRC_CTA_INIT_COUNT
	.align		4
.L_43:
        /*00f8*/ 	.byte	0x02, 0x4a
        /*00fa*/ 	.byte	0x80
	.zero		1


	//----- nvinfo : EIATTR_SYSCALL_OFFSETS
	.align		4
        /*00fc*/ 	.byte	0x04, 0x46
        /*00fe*/ 	.short	(.L_45 - .L_44)


	//   ....[0]....
.L_44:
        /*0100*/ 	.word	0x000071c0


	//   ....[1]....
        /*0104*/ 	.word	0x000072b0


	//   ....[2]....
        /*0108*/ 	.word	0x00007ba0


	//   ....[3]....
        /*010c*/ 	.word	0x00008500


	//   ....[4]....
        /*0110*/ 	.word	0x00008dd0


	//   ....[5]....
        /*0114*/ 	.word	0x00009690


	//----- nvinfo : EIATTR_MBARRIER_INSTR_OFFSETS
	.align		4
.L_45:
        /*0118*/ 	.byte	0x04, 0x39
        /*011a*/ 	.short	(.L_47 - .L_46)


	//   ....[0]....
.L_46:
        /*011c*/ 	.word	0x00000670
        /*0120*/ 	.word	0x000000ff
        /*0124*/ 	.word	0x00000000
        /*0128*/ 	.short	0x0100
        /*012a*/ 	.byte	0x04
	.zero		1


	//   ....[1]....
        /*012c*/ 	.word	0x00000680
        /*0130*/ 	.word	0x000000ff
        /*0134*/ 	.word	0x000000d0
        /*0138*/ 	.short	0x0100
        /*013a*/ 	.byte	0x04
	.zero		1


	//   ....[2]....
        /*013c*/ 	.word	0x00000690
        /*0140*/ 	.word	0x000000ff
        /*0144*/ 	.word	0x00000008
        /*0148*/ 	.short	0x0100
        /*014a*/ 	.byte	0x04
	.zero		1


	//   ....[3]....
        /*014c*/ 	.word	0x000006a0
        /*0150*/ 	.word	0x000000ff
        /*0154*/ 	.word	0x000000d8
        /*0158*/ 	.short	0x0100
        /*015a*/ 	.byte	0x04
	.zero		1


	//   ....[4]....
        /*015c*/ 	.word	0x000006b0
        /*0160*/ 	.word	0x000000ff
        /*0164*/ 	.word	0x00000010
        /*0168*/ 	.short	0x0100
        /*016a*/ 	.byte	0x04
	.zero		1


	//   ....[5]....
        /*016c*/ 	.word	0x000006c0
        /*0170*/ 	.word	0x000000ff
        /*0174*/ 	.word	0x000000e0
        /*0178*/ 	.short	0x0100
        /*017a*/ 	.byte	0x04
	.zero		1


	//   ....[6]....
        /*017c*/ 	.word	0x000006d0
        /*0180*/ 	.word	0x000000ff
        /*0184*/ 	.word	0x00000018
        /*0188*/ 	.short	0x0100
        /*018a*/ 	.byte	0x04
	.zero		1


	//   ....[7]....
        /*018c*/ 	.word	0x000006e0
        /*0190*/ 	.word	0x000000ff
        /*0194*/ 	.word	0x000000e8
        /*0198*/ 	.short	0x0100
        /*019a*/ 	.byte	0x04
	.zero		1


	//   ....[8]....
        /*019c*/ 	.word	0x000006f0
        /*01a0*/ 	.word	0x000000ff
        /*01a4*/ 	.word	0x00000020
        /*01a8*/ 	.short	0x0100
        /*01aa*/ 	.byte	0x04
	.zero		1


	//   ....[9]....
        /*01ac*/ 	.word	0x00000700
        /*01b0*/ 	.word	0x000000ff
        /*01b4*/ 	.word	0x000000f0
        /*01b8*/ 	.short	0x0100
        /*01ba*/ 	.byte	0x04
	.zero		1


	//   ....[10]....
        /*01bc*/ 	.word	0x00000710
        /*01c0*/ 	.word	0x000000ff
        /*01c4*/ 	.word	0x00000028
        /*01c8*/ 	.short	0x0100
        /*01ca*/ 	.byte	0x04
	.zero		1


	//   ....[11]....
        /*01cc*/ 	.word	0x00000720
        /*01d0*/ 	.word	0x000000ff
        /*01d4*/ 	.word	0x000000f8
        /*01d8*/ 	.short	0x0100
        /*01da*/ 	.byte	0x04
	.zero		1


	//   ....[12]....
        /*01dc*/ 	.word	0x00000730
        /*01e0*/ 	.word	0x000000ff
        /*01e4*/ 	.word	0x00000030
        /*01e8*/ 	.short	0x0100
        /*01ea*/ 	.byte	0x04
	.zero		1


	//   ....[13]....
        /*01ec*/ 	.word	0x00000740
        /*01f0*/ 	.word	0x000000ff
        /*01f4*/ 	.word	0x00000100
        /*01f8*/ 	.short	0x0100
        /*01fa*/ 	.byte	0x04
	.zero		1


	//   ....[14]....
        /*01fc*/ 	.word	0x00000750
        /*0200*/ 	.word	0x000000ff
        /*0204*/ 	.word	0x00000038
        /*0208*/ 	.short	0x0100
        /*020a*/ 	.byte	0x04
	.zero		1


	//   ....[15]....
        /*020c*/ 	.word	0x00000760
        /*0210*/ 	.word	0x000000ff
        /*0214*/ 	.word	0x00000108
        /*0218*/ 	.short	0x0100
        /*021a*/ 	.byte	0x04
	.zero		1


	//   ....[16]....
        /*021c*/ 	.word	0x00000770
        /*0220*/ 	.word	0x000000ff
        /*0224*/ 	.word	0x00000040
        /*0228*/ 	.short	0x0100
        /*022a*/ 	.byte	0x04
	.zero		1


	//   ....[17]....
        /*022c*/ 	.word	0x00000780
        /*0230*/ 	.word	0x000000ff
        /*0234*/ 	.word	0x00000110
        /*0238*/ 	.short	0x0100
        /*023a*/ 	.byte	0x04
	.zero		1


	//   ....[18]....
        /*023c*/ 	.word	0x00000790
        /*0240*/ 	.word	0x000000ff
        /*0244*/ 	.word	0x00000048
        /*0248*/ 	.short	0x0100
        /*024a*/ 	.byte	0x04
	.zero		1


	//   ....[19]....
        /*024c*/ 	.word	0x000007a0
        /*0250*/ 	.word	0x000000ff
        /*0254*/ 	.word	0x00000118
        /*0258*/ 	.short	0x0100
        /*025a*/ 	.byte	0x04
	.zero		1


	//   ....[20]....
        /*025c*/ 	.word	0x000007b0
        /*0260*/ 	.word	0x000000ff
        /*0264*/ 	.word	0x00000050
        /*0268*/ 	.short	0x0100
        /*026a*/ 	.byte	0x04
	.zero		1


	//   ....[21]....
        /*026c*/ 	.word	0x000007c0
        /*0270*/ 	.word	0x000000ff
        /*0274*/ 	.word	0x00000120
        /*0278*/ 	.short	0x0100
        /*027a*/ 	.byte	0x04
	.zero		1


	//   ....[22]....
        /*027c*/ 	.word	0x000007d0
        /*0280*/ 	.word	0x000000ff
        /*0284*/ 	.word	0x00000058
        /*0288*/ 	.short	0x0100
        /*028a*/ 	.byte	0x04
	.zero		1


	//   ....[23]....
        /*028c*/ 	.word	0x000007e0
        /*0290*/ 	.word	0x000000ff
        /*0294*/ 	.word	0x00000128
        /*0298*/ 	.short	0x0100
        /*029a*/ 	.byte	0x04
	.zero		1


	//   ....[24]....
        /*029c*/ 	.word	0x000007f0
        /*02a0*/ 	.word	0x000000ff
        /*02a4*/ 	.word	0x00000060
        /*02a8*/ 	.short	0x0100
        /*02aa*/ 	.byte	0x04
	.zero		1


	//   ....[25]....
        /*02ac*/ 	.word	0x00000800
        /*02b0*/ 	.word	0x000000ff
        /*02b4*/ 	.word	0x00000130
        /*02b8*/ 	.short	0x0100
        /*02ba*/ 	.byte	0x04
	.zero		1


	//   ....[26]....
        /*02bc*/ 	.word	0x00000810
        /*02c0*/ 	.word	0x000000ff
        /*02c4*/ 	.word	0x00000068
        /*02c8*/ 	.short	0x0100
        /*02ca*/ 	.byte	0x04
	.zero		1


	//   ....[27]....
        /*02cc*/ 	.word	0x00000820
        /*02d0*/ 	.word	0x000000ff
        /*02d4*/ 	.word	0x00000138
        /*02d8*/ 	.short	0x0100
        /*02da*/ 	.byte	0x04
	.zero		1


	//   ....[28]....
        /*02dc*/ 	.word	0x00000830
        /*02e0*/ 	.word	0x000000ff
        /*02e4*/ 	.word	0x00000070
        /*02e8*/ 	.short	0x0100
        /*02ea*/ 	.byte	0x04
	.zero		1


	//   ....[29]....
        /*02ec*/ 	.word	0x00000840
        /*02f0*/ 	.word	0x000000ff
        /*02f4*/ 	.word	0x00000140
        /*02f8*/ 	.short	0x0100
        /*02fa*/ 	.byte	0x04
	.zero		1


	//   ....[30]....
        /*02fc*/ 	.word	0x00000850
        /*0300*/ 	.word	0x000000ff
        /*0304*/ 	.word	0x00000078
        /*0308*/ 	.short	0x0100
        /*030a*/ 	.byte	0x04
	.zero		1


	//   ....[31]....
        /*030c*/ 	.word	0x00000860
        /*0310*/ 	.word	0x000000ff
        /*0314*/ 	.word	0x00000148
        /*0318*/ 	.short	0x0100
        /*031a*/ 	.byte	0x04
	.zero		1


	//   ....[32]....
        /*031c*/ 	.word	0x00000870
        /*0320*/ 	.word	0x000000ff
        /*0324*/ 	.word	0x00000080
        /*0328*/ 	.short	0x0100
        /*032a*/ 	.byte	0x04
	.zero		1


	//   ....[33]....
        /*032c*/ 	.word	0x00000880
        /*0330*/ 	.word	0x000000ff
        /*0334*/ 	.word	0x00000150
        /*0338*/ 	.short	0x0100
        /*033a*/ 	.byte	0x04
	.zero		1


	//   ....[34]....
        /*033c*/ 	.word	0x00000890
        /*0340*/ 	.word	0x000000ff
        /*0344*/ 	.word	0x00000088
        /*0348*/ 	.short	0x0100
        /*034a*/ 	.byte	0x04
	.zero		1


	//   ....[35]....
        /*034c*/ 	.word	0x000008a0
        /*0350*/ 	.word	0x000000ff
        /*0354*/ 	.word	0x00000158
        /*0358*/ 	.short	0x0100
        /*035a*/ 	.byte	0x04
	.zero		1


	//   ....[36]....
        /*035c*/ 	.word	0x000008b0
        /*0360*/ 	.word	0x000000ff
        /*0364*/ 	.word	0x00000090
        /*0368*/ 	.short	0x0100
        /*036a*/ 	.byte	0x04
	.zero		1


	//   ....[37]....
        /*036c*/ 	.word	0x000008c0
        /*0370*/ 	.word	0x000000ff
        /*0374*/ 	.word	0x00000160
        /*0378*/ 	.short	0x0100
        /*037a*/ 	.byte	0x04
	.zero		1


	//   ....[38]....
        /*037c*/ 	.word	0x000008d0
        /*0380*/ 	.word	0x000000ff
        /*0384*/ 	.word	0x00000098
        /*0388*/ 	.short	0x0100
        /*038a*/ 	.byte	0x04
	.zero		1


	//   ....[39]....
        /*038c*/ 	.word	0x000008e0
        /*0390*/ 	.word	0x000000ff
        /*0394*/ 	.word	0x00000168
        /*0398*/ 	.short	0x0100
        /*039a*/ 	.byte	0x04
	.zero		1


	//   ....[40]....
        /*039c*/ 	.word	0x000008f0
        /*03a0*/ 	.word	0x000000ff
        /*03a4*/ 	.word	0x000000a0
        /*03a8*/ 	.short	0x0100
        /*03aa*/ 	.byte	0x04
	.zero		1


	//   ....[41]....
        /*03ac*/ 	.word	0x00000900
        /*03b0*/ 	.word	0x000000ff
        /*03b4*/ 	.word	0x00000170
        /*03b8*/ 	.short	0x0100
        /*03ba*/ 	.byte	0x04
	.zero		1


	//   ....[42]....
        /*03bc*/ 	.word	0x00000910
        /*03c0*/ 	.word	0x000000ff
        /*03c4*/ 	.word	0x000000a8
        /*03c8*/ 	.short	0x0100
        /*03ca*/ 	.byte	0x04
	.zero		1


	//   ....[43]....
        /*03cc*/ 	.word	0x00000920
        /*03d0*/ 	.word	0x000000ff
        /*03d4*/ 	.word	0x00000178
        /*03d8*/ 	.short	0x0100
        /*03da*/ 	.byte	0x04
	.zero		1


	//   ....[44]....
        /*03dc*/ 	.word	0x00000930
        /*03e0*/ 	.word	0x000000ff
        /*03e4*/ 	.word	0x000000b0
        /*03e8*/ 	.short	0x0100
        /*03ea*/ 	.byte	0x04
	.zero		1


	//   ....[45]....
        /*03ec*/ 	.word	0x00000940
        /*03f0*/ 	.word	0x000000ff
        /*03f4*/ 	.word	0x00000180
        /*03f8*/ 	.short	0x0100
        /*03fa*/ 	.byte	0x04
	.zero		1


	//   ....[46]....
        /*03fc*/ 	.word	0x00000950
        /*0400*/ 	.word	0x000000ff
        /*0404*/ 	.word	0x000000b8
        /*0408*/ 	.short	0x0100
        /*040a*/ 	.byte	0x04
	.zero		1


	//   ....[47]....
        /*040c*/ 	.word	0x00000960
        /*0410*/ 	.word	0x000000ff
        /*0414*/ 	.word	0x00000188
        /*0418*/ 	.short	0x0100
        /*041a*/ 	.byte	0x04
	.zero		1


	//   ....[48]....
        /*041c*/ 	.word	0x00000970
        /*0420*/ 	.word	0x000000ff
        /*0424*/ 	.word	0x000000c0
        /*0428*/ 	.short	0x0100
        /*042a*/ 	.byte	0x04
	.zero		1


	//   ....[49]....
        /*042c*/ 	.word	0x00000980
        /*0430*/ 	.word	0x000000ff
        /*0434*/ 	.word	0x00000190
        /*0438*/ 	.short	0x0100
        /*043a*/ 	.byte	0x04
	.zero		1


	//   ....[50]....
        /*043c*/ 	.word	0x00000990
        /*0440*/ 	.word	0x000000ff
        /*0444*/ 	.word	0x000000c8
        /*0448*/ 	.short	0x0100
        /*044a*/ 	.byte	0x04
	.zero		1


	//   ....[51]....
        /*044c*/ 	.word	0x000009a0
        /*0450*/ 	.word	0x000000ff
        /*0454*/ 	.word	0x00000198
        /*0458*/ 	.short	0x0100
        /*045a*/ 	.byte	0x04
	.zero		1


	//   ....[52]....
        /*045c*/ 	.word	0x00000ae0
        /*0460*/ 	.word	0x000000ff
        /*0464*/ 	.word	0x000001a0
        /*0468*/ 	.short	0x0100
        /*046a*/ 	.byte	0x04
	.zero		1


	//   ....[53]....
        /*046c*/ 	.word	0x00000af0
        /*0470*/ 	.word	0x000000ff
        /*0474*/ 	.word	0x000001c0
        /*0478*/ 	.short	0x0100
        /*047a*/ 	.byte	0x04
	.zero		1


	//   ....[54]....
        /*047c*/ 	.word	0x00000b00
        /*0480*/ 	.word	0x000000ff
        /*0484*/ 	.word	0x000001a8
        /*0488*/ 	.short	0x0100
        /*048a*/ 	.byte	0x04
	.zero		1


	//   ....[55]....
        /*048c*/ 	.word	0x00000b10
        /*0490*/ 	.word	0x000000ff
        /*0494*/ 	.word	0x000001c8
        /*0498*/ 	.short	0x0100
        /*049a*/ 	.byte	0x04
	.zero		1


	//   ....[56]....
        /*049c*/ 	.word	0x00000b20
        /*04a0*/ 	.word	0x000000ff
        /*04a4*/ 	.word	0x000001b0
        /*04a8*/ 	.short	0x0100
        /*04aa*/ 	.byte	0x04
	.zero		1


	//   ....[57]....
        /*04ac*/ 	.word	0x00000b30
        /*04b0*/ 	.word	0x000000ff
        /*04b4*/ 	.word	0x000001d0
        /*04b8*/ 	.short	0x0100
        /*04ba*/ 	.byte	0x04
	.zero		1


	//   ....[58]....
        /*04bc*/ 	.word	0x00000b40
        /*04c0*/ 	.word	0x000000ff
        /*04c4*/ 	.word	0x000001b8
        /*04c8*/ 	.short	0x0100
        /*04ca*/ 	.byte	0x04
	.zero		1


	//   ....[59]....
        /*04cc*/ 	.word	0x00000b50
        /*04d0*/ 	.word	0x000000ff
        /*04d4*/ 	.word	0x000001d8
        /*04d8*/ 	.short	0x0100
        /*04da*/ 	.byte	0x04
	.zero		1


	//   ....[60]....
        /*04dc*/ 	.word	0x00000c40
        /*04e0*/ 	.word	0x000000ff
        /*04e4*/ 	.word	0x000001e0
        /*04e8*/ 	.short	0x0100
        /*04ea*/ 	.byte	0x04
	.zero		1


	//   ....[61]....
        /*04ec*/ 	.word	0x00000c50
        /*04f0*/ 	.word	0x000000ff
        /*04f4*/ 	.word	0x000001e8
        /*04f8*/ 	.short	0x0100
        /*04fa*/ 	.byte	0x04
	.zero		1


	//   ....[62]....
        /*04fc*/ 	.word	0x00000d90
        /*0500*/ 	.word	0x000000ff
        /*0504*/ 	.word	0x000001f0
        /*0508*/ 	.short	0x0100
        /*050a*/ 	.byte	0x06
	.zero		1


	//   ....[63]....
        /*050c*/ 	.word	0x00000da0
        /*0510*/ 	.word	0x000000ff
        /*0514*/ 	.word	0x000001f8
        /*0518*/ 	.short	0x0100
        /*051a*/ 	.byte	0x06
	.zero		1


	//   ....[64]....
        /*051c*/ 	.word	0x00000ee0
        /*0520*/ 	.word	0x000000ff
        /*0524*/ 	.word	0x00000200
        /*0528*/ 	.short	0x0100
        /*052a*/ 	.byte	0x04
	.zero		1


	//   ....[65]....
        /*052c*/ 	.word	0x00000ef0
        /*0530*/ 	.word	0x000000ff
        /*0534*/ 	.word	0x00000210
        /*0538*/ 	.short	0x0100
        /*053a*/ 	.byte	0x04
	.zero		1


	//   ....[66]....
        /*053c*/ 	.word	0x00000f00
        /*0540*/ 	.word	0x000000ff
        /*0544*/ 	.word	0x00000208
        /*0548*/ 	.short	0x0100
        /*054a*/ 	.byte	0x04
	.zero		1


	//   ....[67]....
        /*054c*/ 	.word	0x00000f10
        /*0550*/ 	.word	0x000000ff
        /*0554*/ 	.word	0x00000218
        /*0558*/ 	.short	0x0100
        /*055a*/ 	.byte	0x04
	.zero		1


	//   ....[68]....
        /*055c*/ 	.word	0x00001010
        /*0560*/ 	.word	0x000000ff
        /*0564*/ 	.word	0x00000220
        /*0568*/ 	.short	0x0100
        /*056a*/ 	.byte	0x06
	.zero		1


	//   ....[69]....
        /*056c*/ 	.word	0x00001b40
        /*0570*/ 	.word	0x000000ff
        /*0574*/ 	.word	0x000000d0
        /*0578*/ 	.short	0x010a
        /*057a*/ 	.byte	0x04
	.zero		1


	//   ....[70]....
        /*057c*/ 	.word	0x00001db0
        /*0580*/ 	.word	0x000000ff
        /*0584*/ 	.word	0x000000d0
        /*0588*/ 	.short	0x010a
        /*058a*/ 	.byte	0x11
	.zero		1


	//   ....[71]....
        /*058c*/ 	.word	0x00001f60
        /*0590*/ 	.word	0x000000ff
        /*0594*/ 	.word	0x000000d0
        /*0598*/ 	.short	0x010a
        /*059a*/ 	.byte	0x07
	.zero		1


	//   ....[72]....
        /*059c*/ 	.word	0x00002120
        /*05a0*/ 	.word	0x000000ff
        /*05a4*/ 	.word	0x000001e8
        /*05a8*/ 	.short	0x0101
        /*05aa*/ 	.byte	0x1f
	.zero		1


	//   ....[73]....
        /*05ac*/ 	.word	0x00002150
        /*05b0*/ 	.word	0x000000ff
        /*05b4*/ 	.word	0x000000d0
        /*05b8*/ 	.short	0x010a
        /*05ba*/ 	.byte	0x04
	.zero		1


	//   ....[74]....
        /*05bc*/ 	.word	0x00002370
        /*05c0*/ 	.word	0x000000ff
        /*05c4*/ 	.word	0x000000d0
        /*05c8*/ 	.short	0x010a
        /*05ca*/ 	.byte	0x11
	.zero		1


	//   ....[75]....
        /*05cc*/ 	.word	0x00002520
        /*05d0*/ 	.word	0x000000ff
        /*05d4*/ 	.word	0x000000d0
        /*05d8*/ 	.short	0x010a
        /*05da*/ 	.byte	0x07
	.zero		1


	//   ....[76]....
        /*05dc*/ 	.word	0x000026f0
        /*05e0*/ 	.word	0x000000ff
        /*05e4*/ 	.word	0x000001f0
        /*05e8*/ 	.short	0x010a
        /*05ea*/ 	.byte	0x1f
	.zero		1


	//   ....[77]....
        /*05ec*/ 	.word	0x000027b0
        /*05f0*/ 	.word	0x000000ff
        /*05f4*/ 	.word	0x00000000
        /*05f8*/ 	.short	0x0101
        /*05fa*/ 	.byte	0x04
	.zero		1


	//   ....[78]....
        /*05fc*/ 	.word	0x00002db0
        /*0600*/ 	.word	0x000000ff
        /*0604*/ 	.word	0x00000000
        /*0608*/ 	.short	0x010a
        /*060a*/ 	.byte	0x04
	.zero		1


	//   ....[79]....
        /*060c*/ 	.word	0x00002e50
        /*0610*/ 	.word	0x000000ff
        /*0614*/ 	.word	0x00000000
        /*0618*/ 	.short	0x010a
        /*061a*/ 	.byte	0x05
	.zero		1


	//   ....[80]....
        /*061c*/ 	.word	0x00002ef0
        /*0620*/ 	.word	0x000000ff
        /*0624*/ 	.word	0x00000000
        /*0628*/ 	.short	0x010a
        /*062a*/ 	.byte	0x05
	.zero		1


	//   ....[81]....
        /*062c*/ 	.word	0x00002f90
        /*0630*/ 	.word	0x000000ff
        /*0634*/ 	.word	0x00000000
        /*0638*/ 	.short	0x010a
        /*063a*/ 	.byte	0x05
	.zero		1


	//   ....[82]....
        /*063c*/ 	.word	0x00003030
        /*0640*/ 	.word	0x000000ff
        /*0644*/ 	.word	0x00000000
        /*0648*/ 	.short	0x010a
        /*064a*/ 	.byte	0x05
	.zero		1


	//   ....[83]....
        /*064c*/ 	.word	0x000030d0
        /*0650*/ 	.word	0x000000ff
        /*0654*/ 	.word	0x00000000
        /*0658*/ 	.short	0x010a
        /*065a*/ 	.byte	0x05
	.zero		1


	//   ....[84]....
        /*065c*/ 	.word	0x00003170
        /*0660*/ 	.word	0x000000ff
        /*0664*/ 	.word	0x00000000
        /*0668*/ 	.short	0x010a
        /*066a*/ 	.byte	0x05
	.zero		1


	//   ....[85]....
        /*066c*/ 	.word	0x00003210
        /*0670*/ 	.word	0x000000ff
        /*0674*/ 	.word	0x00000000
        /*0678*/ 	.short	0x010a
        /*067a*/ 	.byte	0x05
	.zero		1


	//   ....[86]....
        /*067c*/ 	.word	0x000032b0
        /*0680*/ 	.word	0x000000ff
        /*0684*/ 	.word	0x00000000
        /*0688*/ 	.short	0x010a
        /*068a*/ 	.byte	0x05
	.zero		1


	//   ....[87]....
        /*068c*/ 	.word	0x00003350
        /*0690*/ 	.word	0x000000ff
        /*0694*/ 	.word	0x00000000
        /*0698*/ 	.short	0x010a
        /*069a*/ 	.byte	0x05
	.zero		1


	//   ....[88]....
        /*069c*/ 	.word	0x000033f0
        /*06a0*/ 	.word	0x000000ff
        /*06a4*/ 	.word	0x00000000
        /*06a8*/ 	.short	0x010a
        /*06aa*/ 	.byte	0x05
	.zero		1


	//   ....[89]....
        /*06ac*/ 	.word	0x00003490
        /*06b0*/ 	.word	0x000000ff
        /*06b4*/ 	.word	0x00000000
        /*06b8*/ 	.short	0x010a
        /*06ba*/ 	.byte	0x05
	.zero		1


	//   ....[90]....
        /*06bc*/ 	.word	0x00003530
        /*06c0*/ 	.word	0x000000ff
        /*06c4*/ 	.word	0x00000000
        /*06c8*/ 	.short	0x010a
        /*06ca*/ 	.byte	0x05
	.zero		1


	//   ....[91]....
        /*06cc*/ 	.word	0x000035d0
        /*06d0*/ 	.word	0x000000ff
        /*06d4*/ 	.word	0x00000000
        /*06d8*/ 	.short	0x010a
        /*06da*/ 	.byte	0x05
	.zero		1


	//   ....[92]....
        /*06dc*/ 	.word	0x00003670
        /*06e0*/ 	.word	0x000000ff
        /*06e4*/ 	.word	0x00000000
        /*06e8*/ 	.short	0x010a
        /*06ea*/ 	.byte	0x05
	.zero		1


	//   ....[93]....
        /*06ec*/ 	.word	0x00003710
        /*06f0*/ 	.word	0x000000ff
        /*06f4*/ 	.word	0x00000000
        /*06f8*/ 	.short	0x010a
        /*06fa*/ 	.byte	0x05
	.zero		1


	//   ....[94]....
        /*06fc*/ 	.word	0x000037b0
        /*0700*/ 	.word	0x000000ff
        /*0704*/ 	.word	0x00000000
        /*0708*/ 	.short	0x010a
        /*070a*/ 	.byte	0x05
	.zero		1


	//   ....[95]....
        /*070c*/ 	.word	0x00003850
        /*0710*/ 	.word	0x000000ff
        /*0714*/ 	.word	0x00000000
        /*0718*/ 	.short	0x010a
        /*071a*/ 	.byte	0x05
	.zero		1


	//   ....[96]....
        /*071c*/ 	.word	0x000038f0
        /*0720*/ 	.word	0x000000ff
        /*0724*/ 	.word	0x00000000
        /*0728*/ 	.short	0x010a
        /*072a*/ 	.byte	0x05
	.zero		1


	//   ....[97]....
        /*072c*/ 	.word	0x00003990
        /*0730*/ 	.word	0x000000ff
        /*0734*/ 	.word	0x00000000
        /*0738*/ 	.short	0x010a
        /*073a*/ 	.byte	0x05
	.zero		1


	//   ....[98]....
        /*073c*/ 	.word	0x00003a30
        /*0740*/ 	.word	0x000000ff
        /*0744*/ 	.word	0x00000000
        /*0748*/ 	.short	0x010a
        /*074a*/ 	.byte	0x05
	.zero		1


	//   ....[99]....
        /*074c*/ 	.word	0x00003ad0
        /*0750*/ 	.word	0x000000ff
        /*0754*/ 	.word	0x00000000
        /*0758*/ 	.short	0x010a
        /*075a*/ 	.byte	0x05
	.zero		1


	//   ....[100]....
        /*075c*/ 	.word	0x00003b70
        /*0760*/ 	.word	0x000000ff
        /*0764*/ 	.word	0x00000000
        /*0768*/ 	.short	0x010a
        /*076a*/ 	.byte	0x05
	.zero		1


	//   ....[101]....
        /*076c*/ 	.word	0x00003c10
        /*0770*/ 	.word	0x000000ff
        /*0774*/ 	.word	0x00000000
        /*0778*/ 	.short	0x010a
        /*077a*/ 	.byte	0x05
	.zero		1


	//   ....[102]....
        /*077c*/ 	.word	0x00003cb0
        /*0780*/ 	.word	0x000000ff
        /*0784*/ 	.word	0x00000000
        /*0788*/ 	.short	0x010a
        /*078a*/ 	.byte	0x05
	.zero		1


	//   ....[103]....
        /*078c*/ 	.word	0x00003d60
        /*0790*/ 	.word	0x00000000
        /*0794*/ 	.word	0x00000000
        /*0798*/ 	.short	0x010a
        /*079a*/ 	.byte	0xff
	.zero		1


	//   ....[104]....
        /*079c*/ 	.word	0x00003eb0
        /*07a0*/ 	.word	0x000000ff
        /*07a4*/ 	.word	0x000001f8
        /*07a8*/ 	.short	0x010a
        /*07aa*/ 	.byte	0x04
	.zero		1


	//   ....[105]....
        /*07ac*/ 	.word	0x00003f50
        /*07b0*/ 	.word	0x000000ff
        /*07b4*/ 	.word	0x000001f0
        /*07b8*/ 	.short	0x010a
        /*07ba*/ 	.byte	0x04
	.zero		1


	//   ....[106]....
        /*07bc*/ 	.word	0x00003ff0
        /*07c0*/ 	.word	0x000000ff
        /*07c4*/ 	.word	0x00000000
        /*07c8*/ 	.short	0x0101
        /*07ca*/ 	.byte	0x05
	.zero		1


	//   ....[107]....
        /*07cc*/ 	.word	0x00004030
        /*07d0*/ 	.word	0x000000ff
        /*07d4*/ 	.word	0x000001f8
        /*07d8*/ 	.short	0x0106
        /*07da*/ 	.byte	0x04
	.zero		1


	//   ....[108]....
        /*07dc*/ 	.word	0x00004070
        /*07e0*/ 	.word	0x00000000
        /*07e4*/ 	.word	0x000001f8
        /*07e8*/ 	.short	0x010a
        /*07ea*/ 	.byte	0xff
	.zero		1


	//   ....[109]....
        /*07ec*/ 	.word	0x000042c0
        /*07f0*/ 	.word	0x000000ff
        /*07f4*/ 	.word	0x00000008
        /*07f8*/ 	.short	0x010a
        /*07fa*/ 	.byte	0x05
	.zero		1


	//   ....[110]....
        /*07fc*/ 	.word	0x000042e0
        /*0800*/ 	.word	0x000000ff
        /*0804*/ 	.word	0x00000008
        /*0808*/ 	.short	0x010a
        /*080a*/ 	.byte	0x05
	.zero		1


	//   ....[111]....
        /*080c*/ 	.word	0x00004470
        /*0810*/ 	.word	0x000000ff
        /*0814*/ 	.word	0x00000008
        /*0818*/ 	.short	0x010a
        /*081a*/ 	.byte	0x05
	.zero		1


	//   ....[112]....
        /*081c*/ 	.word	0x00004490
        /*0820*/ 	.word	0x000000ff
        /*0824*/ 	.word	0x00000008
        /*0828*/ 	.short	0x010a
        /*082a*/ 	.byte	0x05
	.zero		1


	//   ....[113]....
        /*082c*/ 	.word	0x00004550
        /*0830*/ 	.word	0x000000ff
        /*0834*/ 	.word	0x00000000
        /*0838*/ 	.short	0x0101
        /*083a*/ 	.byte	0x04
	.zero		1


	//   ....[114]....
        /*083c*/ 	.word	0x00004890
        /*0840*/ 	.word	0x000000ff
        /*0844*/ 	.word	0x000001f0
        /*0848*/ 	.short	0x010a
        /*084a*/ 	.byte	0x11
	.zero		1


	//   ....[115]....
        /*084c*/ 	.word	0x00004930
        /*0850*/ 	.word	0x000000ff
        /*0854*/ 	.word	0x00000000
        /*0858*/ 	.short	0x0101
        /*085a*/ 	.byte	0x17
	.zero		1


	//   ....[116]....
        /*085c*/ 	.word	0x00004970
        /*0860*/ 	.word	0x000000ff
        /*0864*/ 	.word	0x00000210
        /*0868*/ 	.short	0x010a
        /*086a*/ 	.byte	0x16
	.zero		1


	//   ....[117]....
        /*086c*/ 	.word	0x00004a20
        /*0870*/ 	.word	0x000000ff
        /*0874*/ 	.word	0x00000000
        /*0878*/ 	.short	0x010a
        /*087a*/ 	.byte	0x04
	.zero		1


	//   ....[118]....
        /*087c*/ 	.word	0x00004a60
        /*0880*/ 	.word	0x000000ff
        /*0884*/ 	.word	0x00000000
        /*0888*/ 	.short	0x010a
        /*088a*/ 	.byte	0x0a
	.zero		1


	//   ....[119]....
        /*088c*/ 	.word	0x00004b80
        /*0890*/ 	.word	0x000000ff
        /*0894*/ 	.word	0x00000000
        /*0898*/ 	.short	0x010a
        /*089a*/ 	.byte	0x04
	.zero		1


	//   ....[120]....
        /*089c*/ 	.word	0x00004e20
        /*08a0*/ 	.word	0x000000ff
        /*08a4*/ 	.word	0x00000000
        /*08a8*/ 	.short	0x010a
        /*08aa*/ 	.byte	0x04
	.zero		1


	//   ....[121]....
        /*08ac*/ 	.word	0x00004ec0
        /*08b0*/ 	.word	0x00000000
        /*08b4*/ 	.word	0x00000000
        /*08b8*/ 	.short	0x010a
        /*08ba*/ 	.byte	0xff
	.zero		1


	//   ....[122]....
        /*08bc*/ 	.word	0x00004f00
        /*08c0*/ 	.word	0x00000000
        /*08c4*/ 	.word	0x00000000
        /*08c8*/ 	.short	0x010a
        /*08ca*/ 	.byte	0xff
	.zero		1


	//   ....[123]....
        /*08cc*/ 	.word	0x00004f70
        /*08d0*/ 	.word	0x000000ff
        /*08d4*/ 	.word	0x00000000
        /*08d8*/ 	.short	0x0101
        /*08da*/ 	.byte	0x04
	.zero		1


	//   ....[124]....
        /*08dc*/ 	.word	0x00004fb0
        /*08e0*/ 	.word	0x000000ff
        /*08e4*/ 	.word	0x00000220
        /*08e8*/ 	.short	0x010a
        /*08ea*/ 	.byte	0x11
	.zero		1


	//   ....[125]....
        /*08ec*/ 	.word	0x00005010
        /*08f0*/ 	.word	0x000000ff
        /*08f4*/ 	.word	0x00000000
        /*08f8*/ 	.short	0x0101
        /*08fa*/ 	.byte	0x04
	.zero		1


	//   ....[126]....
        /*08fc*/ 	.word	0x00005560
        /*0900*/ 	.word	0x000000ff
        /*0904*/ 	.word	0x000001f0
        /*0908*/ 	.short	0x010a
        /*090a*/ 	.byte	0x1f
	.zero		1


	//   ....[127]....
        /*090c*/ 	.word	0x00005600
        /*0910*/ 	.word	0x000000ff
        /*0914*/ 	.word	0x00000000
        /*0918*/ 	.short	0x0101
        /*091a*/ 	.byte	0x3c
	.zero		1


	//   ....[128]....
        /*091c*/ 	.word	0x00005b50
        /*0920*/ 	.word	0x000000ff
        /*0924*/ 	.word	0x000001e8
        /*0928*/ 	.short	0x010a
        /*092a*/ 	.byte	0x1f
	.zero		1


	//   ....[129]....
        /*092c*/ 	.word	0x00005cf0
        /*0930*/ 	.word	0x000000ff
        /*0934*/ 	.word	0x000001c0
        /*0938*/ 	.short	0x010a
        /*093a*/ 	.byte	0x1f
	.zero		1


	//   ....[130]....
        /*093c*/ 	.word	0x00005f90
        /*0940*/ 	.word	0x000000ff
        /*0944*/ 	.word	0x000001a0
        /*0948*/ 	.short	0x010b
        /*094a*/ 	.byte	0x1f
	.zero		1


	//   ....[131]....
        /*094c*/ 	.word	0x00005fa0
        /*0950*/ 	.word	0x000000ff
        /*0954*/ 	.word	0x00000000
        /*0958*/ 	.short	0x0101
        /*095a*/ 	.byte	0x40
	.zero		1


	//   ....[132]....
        /*095c*/ 	.word	0x00005fb0
        /*0960*/ 	.word	0x000000ff
        /*0964*/ 	.word	0x000001c8
        /*0968*/ 	.short	0x010a
        /*096a*/ 	.byte	0x1f
	.zero		1


	//   ....[133]....
        /*096c*/ 	.word	0x00006190
        /*0970*/ 	.word	0x000000ff
        /*0974*/ 	.word	0x000001a8
        /*0978*/ 	.short	0x010b
        /*097a*/ 	.byte	0x1f
	.zero		1


	//   ....[134]....
        /*097c*/ 	.word	0x000061a0
        /*0980*/ 	.word	0x000000ff
        /*0984*/ 	.word	0x00000000
        /*0988*/ 	.short	0x0101
        /*098a*/ 	.byte	0x3f
	.zero		1


	//   ....[135]....
        /*098c*/ 	.word	0x000061b0
        /*0990*/ 	.word	0x000000ff
        /*0994*/ 	.word	0x000001d0
        /*0998*/ 	.short	0x010a
        /*099a*/ 	.byte	0x1f
	.zero		1


	//   ....[136]....
        /*099c*/ 	.word	0x000063b0
        /*09a0*/ 	.word	0x000000ff
        /*09a4*/ 	.word	0x000001b0
        /*09a8*/ 	.short	0x010b
        /*09aa*/ 	.byte	0x1f
	.zero		1


	//   ....[137]....
        /*09ac*/ 	.word	0x000063c0
        /*09b0*/ 	.word	0x000000ff
        /*09b4*/ 	.word	0x00000000
        /*09b8*/ 	.short	0x0101
        /*09ba*/ 	.byte	0x3e
	.zero		1


	//   ....[138]....
        /*09bc*/ 	.word	0x000063d0
        /*09c0*/ 	.word	0x000000ff
        /*09c4*/ 	.word	0x000001d8
        /*09c8*/ 	.short	0x010a
        /*09ca*/ 	.byte	0x1f
	.zero		1


	//   ....[139]....
        /*09cc*/ 	.word	0x00006600
        /*09d0*/ 	.word	0x000000ff
        /*09d4*/ 	.word	0x000001b8
        /*09d8*/ 	.short	0x010b
        /*09da*/ 	.byte	0x1f
	.zero		1


	//   ....[140]....
        /*09dc*/ 	.word	0x00006610
        /*09e0*/ 	.word	0x000000ff
        /*09e4*/ 	.word	0x00000000
        /*09e8*/ 	.short	0x0101
        /*09ea*/ 	.byte	0x3d
	.zero		1


	//   ....[141]....
        /*09ec*/ 	.word	0x00006650
        /*09f0*/ 	.word	0x000000ff
        /*09f4*/ 	.word	0x000001c0
        /*09f8*/ 	.short	0x010a
        /*09fa*/ 	.byte	0x1f
	.zero		1


	//   ....[142]....
        /*09fc*/ 	.word	0x00006670
        /*0a00*/ 	.word	0x000000ff
        /*0a04*/ 	.word	0x000001c8
        /*0a08*/ 	.short	0x010a
        /*0a0a*/ 	.byte	0x1f
	.zero		1


	//   ....[143]....
        /*0a0c*/ 	.word	0x00006690
        /*0a10*/ 	.word	0x000000ff
        /*0a14*/ 	.word	0x000001d0
        /*0a18*/ 	.short	0x010a
        /*0a1a*/ 	.byte	0x1f
	.zero		1


	//   ....[144]....
        /*0a1c*/ 	.word	0x000066d0
        /*0a20*/ 	.word	0x00000000
        /*0a24*/ 	.word	0x000001d8
        /*0a28*/ 	.short	0x010a
        /*0a2a*/ 	.byte	0xff
	.zero		1


	//   ....[145]....
        /*0a2c*/ 	.word	0x00006a60
        /*0a30*/ 	.word	0x000000ff
        /*0a34*/ 	.word	0x000001f0
        /*0a38*/ 	.short	0x010a
        /*0a3a*/ 	.byte	0x2c
	.zero		1


	//   ....[146]....
        /*0a3c*/ 	.word	0x00006b30
        /*0a40*/ 	.word	0x000000ff
        /*0a44*/ 	.word	0x00000000
        /*0a48*/ 	.short	0x0101
        /*0a4a*/ 	.byte	0x04
	.zero		1


	//   ....[147]....
        /*0a4c*/ 	.word	0x00007750
        /*0a50*/ 	.word	0x000000ff
        /*0a54*/ 	.word	0x000001a0
        /*0a58*/ 	.short	0x010a
        /*0a5a*/ 	.byte	0x2c
	.zero		1


	//   ....[148]....
        /*0a5c*/ 	.word	0x00007840
        /*0a60*/ 	.word	0x0000003f
        /*0a64*/ 	.word	0x00000200
        /*0a68*/ 	.short	0x010a
        /*0a6a*/ 	.byte	0xff
	.zero		1


	//   ....[149]....
        /*0a6c*/ 	.word	0x000079b0
        /*0a70*/ 	.word	0x000000ff
        /*0a74*/ 	.word	0x000001a0
        /*0a78*/ 	.short	0x010a
        /*0a7a*/ 	.byte	0x2c
	.zero		1


	//   ....[150]....
        /*0a7c*/ 	.word	0x00007a80
        /*0a80*/ 	.word	0x0000003f
        /*0a84*/ 	.word	0x00000200
        /*0a88*/ 	.short	0x010a
        /*0a8a*/ 	.byte	0xff
	.zero		1


	//   ....[151]....
        /*0a8c*/ 	.word	0x00008270
        /*0a90*/ 	.word	0x00000000
        /*0a94*/ 	.word	0x00000000
        /*0a98*/ 	.short	0x0101
        /*0a9a*/ 	.byte	0xff
	.zero		1


	//   ....[152]....
        /*0a9c*/ 	.word	0x00008280
        /*0aa0*/ 	.word	0x00000004
        /*0aa4*/ 	.word	0x000001a0
        /*0aa8*/ 	.short	0x010a
        /*0aaa*/ 	.byte	0xff
	.zero		1


	//   ....[153]....
        /*0aac*/ 	.word	0x00008340
        /*0ab0*/ 	.word	0x00000004
        /*0ab4*/ 	.word	0x000001a0
        /*0ab8*/ 	.short	0x010a
        /*0aba*/ 	.byte	0xff
	.zero		1


	//   ....[154]....
        /*0abc*/ 	.word	0x00008b40
        /*0ac0*/ 	.word	0x00000000
        /*0ac4*/ 	.word	0x00000000
        /*0ac8*/ 	.short	0x0101
        /*0aca*/ 	.byte	0xff
	.zero		1


	//   ....[155]....
        /*0acc*/ 	.word	0x00008b60
        /*0ad0*/ 	.word	0x00000002
        /*0ad4*/ 	.word	0x000001a0
        /*0ad8*/ 	.short	0x010a
        /*0ada*/ 	.byte	0xff
	.zero		1


	//   ....[156]....
        /*0adc*/ 	.word	0x00008c10
        /*0ae0*/ 	.word	0x00000002
        /*0ae4*/ 	.word	0x000001a0
        /*0ae8*/ 	.short	0x010a
        /*0aea*/ 	.byte	0xff
	.zero		1


	//   ....[157]....
        /*0aec*/ 	.word	0x00009400
        /*0af0*/ 	.word	0x00000000
        /*0af4*/ 	.word	0x00000000
        /*0af8*/ 	.short	0x0101
        /*0afa*/ 	.byte	0xff
	.zero		1


	//   ....[158]....
        /*0afc*/ 	.word	0x00009420
        /*0b00*/ 	.word	0x00000003
        /*0b04*/ 	.word	0x000001a0
        /*0b08*/ 	.short	0x010a
        /*0b0a*/ 	.byte	0xff
	.zero		1


	//   ....[159]....
        /*0b0c*/ 	.word	0x000094d0
        /*0b10*/ 	.word	0x00000003
        /*0b14*/ 	.word	0x000001a0
        /*0b18*/ 	.short	0x010a
        /*0b1a*/ 	.byte	0xff
	.zero		1


	//   ....[160]....
        /*0b1c*/ 	.word	0x000097e0
        /*0b20*/ 	.word	0x0000003f
        /*0b24*/ 	.word	0x00000000
        /*0b28*/ 	.short	0x0101
        /*0b2a*/ 	.byte	0xff
	.zero		1


	//   ....[161]....
        /*0b2c*/ 	.word	0x00009d10
        /*0b30*/ 	.word	0x00000000
        /*0b34*/ 	.word	0x00000000
        /*0b38*/ 	.short	0x0101
        /*0b3a*/ 	.byte	0xff
	.zero		1


	//   ....[162]....
        /*0b3c*/ 	.word	0x00009f90
        /*0b40*/ 	.word	0x000000ff
        /*0b44*/ 	.word	0x00000000
        /*0b48*/ 	.short	0x0101
        /*0b4a*/ 	.byte	0x04
	.zero		1


	//   ....[163]....
        /*0b4c*/ 	.word	0x00009fc0
        /*0b50*/ 	.word	0x00000000
        /*0b54*/ 	.word	0x000000d0
        /*0b58*/ 	.short	0x010a
        /*0b5a*/ 	.byte	0xff
	.zero		1


	//   ....[164]....
        /*0b5c*/ 	.word	0x0000a020
        /*0b60*/ 	.word	0x00000000
        /*0b64*/ 	.word	0x000000d0
        /*0b68*/ 	.short	0x010a
        /*0b6a*/ 	.byte	0xff
	.zero		1


	//   ....[165]....
        /*0b6c*/ 	.word	0x0000a080
        /*0b70*/ 	.word	0x00000000
        /*0b74*/ 	.word	0x000001f0
        /*0b78*/ 	.short	0x010a
        /*0b7a*/ 	.byte	0xff
	.zero		1


	//   ....[166]....
        /*0b7c*/ 	.word	0x0000a0e0
        /*0b80*/ 	.word	0x00000000
        /*0b84*/ 	.word	0x00000000
        /*0b88*/ 	.short	0x010a
        /*0b8a*/ 	.byte	0xff
	.zero		1


	//   ....[167]....
        /*0b8c*/ 	.word	0x0000a140
        /*0b90*/ 	.word	0x00000000
        /*0b94*/ 	.word	0x00000000
        /*0b98*/ 	.short	0x010a
        /*0b9a*/ 	.byte	0xff
	.zero		1


	//   ....[168]....
        /*0b9c*/ 	.word	0x0000a1a0
        /*0ba0*/ 	.word	0x00000000
        /*0ba4*/ 	.word	0x00000000
        /*0ba8*/ 	.short	0x010a
        /*0baa*/ 	.byte	0xff
	.zero		1


	//   ....[169]....
        /*0bac*/ 	.word	0x0000a200
        /*0bb0*/ 	.word	0x00000000
        /*0bb4*/ 	.word	0x00000000
        /*0bb8*/ 	.short	0x010a
        /*0bba*/ 	.byte	0xff
	.zero		1


	//   ....[170]....
        /*0bbc*/ 	.word	0x0000a260
        /*0bc0*/ 	.word	0x00000000
        /*0bc4*/ 	.word	0x00000000
        /*0bc8*/ 	.short	0x010a
        /*0bca*/ 	.byte	0xff
	.zero		1


	//   ....[171]....
        /*0bcc*/ 	.word	0x0000a2c0
        /*0bd0*/ 	.word	0x00000000
        /*0bd4*/ 	.word	0x00000000
        /*0bd8*/ 	.short	0x010a
        /*0bda*/ 	.byte	0xff
	.zero		1


	//   ....[172]....
        /*0bdc*/ 	.word	0x0000a320
        /*0be0*/ 	.word	0x00000000
        /*0be4*/ 	.word	0x00000000
        /*0be8*/ 	.short	0x010a
        /*0bea*/ 	.byte	0xff
	.zero		1


	//   ....[173]....
        /*0bec*/ 	.word	0x0000a380
        /*0bf0*/ 	.word	0x00000000
        /*0bf4*/ 	.word	0x00000000
        /*0bf8*/ 	.short	0x010a
        /*0bfa*/ 	.byte	0xff
	.zero		1


	//   ....[174]....
        /*0bfc*/ 	.word	0x0000a3e0
        /*0c00*/ 	.word	0x00000000
        /*0c04*/ 	.word	0x00000000
        /*0c08*/ 	.short	0x010a
        /*0c0a*/ 	.byte	0xff
	.zero		1


	//   ....[175]....
        /*0c0c*/ 	.word	0x0000a440
        /*0c10*/ 	.word	0x00000000
        /*0c14*/ 	.word	0x00000000
        /*0c18*/ 	.short	0x010a
        /*0c1a*/ 	.byte	0xff
	.zero		1


	//   ....[176]....
        /*0c1c*/ 	.word	0x0000a4a0
        /*0c20*/ 	.word	0x00000000
        /*0c24*/ 	.word	0x00000000
        /*0c28*/ 	.short	0x010a
        /*0c2a*/ 	.byte	0xff
	.zero		1


	//   ....[177]....
        /*0c2c*/ 	.word	0x0000a500
        /*0c30*/ 	.word	0x00000000
        /*0c34*/ 	.word	0x00000000
        /*0c38*/ 	.short	0x010a
        /*0c3a*/ 	.byte	0xff
	.zero		1


	//   ....[178]....
        /*0c3c*/ 	.word	0x0000a560
        /*0c40*/ 	.word	0x00000000
        /*0c44*/ 	.word	0x00000000
        /*0c48*/ 	.short	0x010a
        /*0c4a*/ 	.byte	0xff
	.zero		1


	//   ....[179]....
        /*0c4c*/ 	.word	0x0000a5c0
        /*0c50*/ 	.word	0x00000000
        /*0c54*/ 	.word	0x00000000
        /*0c58*/ 	.short	0x010a
        /*0c5a*/ 	.byte	0xff
	.zero		1


	//   ....[180]....
        /*0c5c*/ 	.word	0x0000a620
        /*0c60*/ 	.word	0x00000000
        /*0c64*/ 	.word	0x00000000
        /*0c68*/ 	.short	0x010a
        /*0c6a*/ 	.byte	0xff
	.zero		1


	//   ....[181]....
        /*0c6c*/ 	.word	0x0000a680
        /*0c70*/ 	.word	0x00000000
        /*0c74*/ 	.word	0x00000000
        /*0c78*/ 	.short	0x010a
        /*0c7a*/ 	.byte	0xff
	.zero		1


	//   ....[182]....
        /*0c7c*/ 	.word	0x0000a6e0
        /*0c80*/ 	.word	0x00000000
        /*0c84*/ 	.word	0x00000000
        /*0c88*/ 	.short	0x010a
        /*0c8a*/ 	.byte	0xff
	.zero		1


	//   ....[183]....
        /*0c8c*/ 	.word	0x0000a740
        /*0c90*/ 	.word	0x00000000
        /*0c94*/ 	.word	0x00000000
        /*0c98*/ 	.short	0x010a
        /*0c9a*/ 	.byte	0xff
	.zero		1


	//   ....[184]....
        /*0c9c*/ 	.word	0x0000a7a0
        /*0ca0*/ 	.word	0x00000000
        /*0ca4*/ 	.word	0x00000000
        /*0ca8*/ 	.short	0x010a
        /*0caa*/ 	.byte	0xff
	.zero		1


	//   ....[185]....
        /*0cac*/ 	.word	0x0000a800
        /*0cb0*/ 	.word	0x00000000
        /*0cb4*/ 	.word	0x00000000
        /*0cb8*/ 	.short	0x010a
        /*0cba*/ 	.byte	0xff
	.zero		1


	//   ....[186]....
        /*0cbc*/ 	.word	0x0000a860
        /*0cc0*/ 	.word	0x00000000
        /*0cc4*/ 	.word	0x00000000
        /*0cc8*/ 	.short	0x010a
        /*0cca*/ 	.byte	0xff
	.zero		1


	//   ....[187]....
        /*0ccc*/ 	.word	0x0000a8c0
        /*0cd0*/ 	.word	0x00000000
        /*0cd4*/ 	.word	0x00000000
        /*0cd8*/ 	.short	0x010a
        /*0cda*/ 	.byte	0xff
	.zero		1


	//   ....[188]....
        /*0cdc*/ 	.word	0x0000a920
        /*0ce0*/ 	.word	0x00000000
        /*0ce4*/ 	.word	0x00000000
        /*0ce8*/ 	.short	0x010a
        /*0cea*/ 	.byte	0xff
	.zero		1


	//   ....[189]....
        /*0cec*/ 	.word	0x0000a980
        /*0cf0*/ 	.word	0x00000000
        /*0cf4*/ 	.word	0x00000000
        /*0cf8*/ 	.short	0x010a
        /*0cfa*/ 	.byte	0xff
	.zero		1


	//   ....[190]....
        /*0cfc*/ 	.word	0x0000a9e0
        /*0d00*/ 	.word	0x00000000
        /*0d04*/ 	.word	0x00000000
        /*0d08*/ 	.short	0x010a
        /*0d0a*/ 	.byte	0xff
	.zero		1


	//   ....[191]....
        /*0d0c*/ 	.word	0x0000aa40
        /*0d10*/ 	.word	0x00000004
        /*0d14*/ 	.word	0x000001f8
        /*0d18*/ 	.short	0x010a
        /*0d1a*/ 	.byte	0xff
	.zero		1


	//   ....[192]....
        /*0d1c*/ 	.word	0x0000aaa0
        /*0d20*/ 	.word	0x00000004
        /*0d24*/ 	.word	0x000001f0
        /*0d28*/ 	.short	0x010a
        /*0d2a*/ 	.byte	0xff
	.zero		1


	//   ....[193]....
        /*0d2c*/ 	.word	0x0000ab00
        /*0d30*/ 	.word	0x00000005
        /*0d34*/ 	.word	0x00000008
        /*0d38*/ 	.short	0x010a
        /*0d3a*/ 	.byte	0xff
	.zero		1


	//   ....[194]....
        /*0d3c*/ 	.word	0x0000abe0
        /*0d40*/ 	.word	0x00000003
        /*0d44*/ 	.word	0x00000008
        /*0d48*/ 	.short	0x010a
        /*0d4a*/ 	.byte	0xff
	.zero		1


	//   ....[195]....
        /*0d4c*/ 	.word	0x0000ac40
        /*0d50*/ 	.word	0x00000004
        /*0d54*/ 	.word	0x000001f0
        /*0d58*/ 	.short	0x010a
        /*0d5a*/ 	.byte	0xff
	.zero		1


	//   ....[196]....
        /*0d5c*/ 	.word	0x0000aca0
        /*0d60*/ 	.word	0x00000004
        /*0d64*/ 	.word	0x00000210
        /*0d68*/ 	.short	0x010a
        /*0d6a*/ 	.byte	0xff
	.zero		1


	//   ....[197]....
        /*0d6c*/ 	.word	0x0000ad00
        /*0d70*/ 	.word	0x00000004
        /*0d74*/ 	.word	0x00000000
        /*0d78*/ 	.short	0x010a
        /*0d7a*/ 	.byte	0xff
	.zero		1


	//   ....[198]....
        /*0d7c*/ 	.word	0x0000ad60
        /*0d80*/ 	.word	0x00000000
        /*0d84*/ 	.word	0x00000000
        /*0d88*/ 	.short	0x010a
        /*0d8a*/ 	.byte	0xff
	.zero		1


	//   ....[199]....
        /*0d8c*/ 	.word	0x0000adc0
        /*0d90*/ 	.word	0x00000000
        /*0d94*/ 	.word	0x00000220
        /*0d98*/ 	.short	0x010a
        /*0d9a*/ 	.byte	0xff
	.zero		1


	//   ....[200]....
        /*0d9c*/ 	.word	0x0000ae20
        /*0da0*/ 	.word	0x00000002
        /*0da4*/ 	.word	0x000001f0
        /*0da8*/ 	.short	0x010a
        /*0daa*/ 	.byte	0xff
	.zero		1


	//   ....[201]....
        /*0dac*/ 	.word	0x0000ae80
        /*0db0*/ 	.word	0x00000002
        /*0db4*/ 	.word	0x000001e8
        /*0db8*/ 	.short	0x010a
        /*0dba*/ 	.byte	0xff
	.zero		1


	//   ....[202]....
        /*0dbc*/ 	.word	0x0000aee0
        /*0dc0*/ 	.word	0x00000002
        /*0dc4*/ 	.word	0x000001c0
        /*0dc8*/ 	.short	0x010a
        /*0dca*/ 	.byte	0xff
	.zero		1


	//   ....[203]....
        /*0dcc*/ 	.word	0x0000af40
        /*0dd0*/ 	.word	0x00000002
        /*0dd4*/ 	.word	0x000001c8
        /*0dd8*/ 	.short	0x010a
        /*0dda*/ 	.byte	0xff
	.zero		1


	//   ....[204]....
        /*0ddc*/ 	.word	0x0000afa0
        /*0de0*/ 	.word	0x00000002
        /*0de4*/ 	.word	0x000001d0
        /*0de8*/ 	.short	0x010a
        /*0dea*/ 	.byte	0xff
	.zero		1


	//   ....[205]....
        /*0dec*/ 	.word	0x0000b000
        /*0df0*/ 	.word	0x00000002
        /*0df4*/ 	.word	0x000001d8
        /*0df8*/ 	.short	0x010a
        /*0dfa*/ 	.byte	0xff
	.zero		1


	//   ....[206]....
        /*0dfc*/ 	.word	0x0000b060
        /*0e00*/ 	.word	0x00000000
        /*0e04*/ 	.word	0x000001c0
        /*0e08*/ 	.short	0x010a
        /*0e0a*/ 	.byte	0xff
	.zero		1


	//   ....[207]....
        /*0e0c*/ 	.word	0x0000b0c0
        /*0e10*/ 	.word	0x00000000
        /*0e14*/ 	.word	0x000001c8
        /*0e18*/ 	.short	0x010a
        /*0e1a*/ 	.byte	0xff
	.zero		1


	//   ....[208]....
        /*0e1c*/ 	.word	0x0000b120
        /*0e20*/ 	.word	0x00000000
        /*0e24*/ 	.word	0x000001d0
        /*0e28*/ 	.short	0x010a
        /*0e2a*/ 	.byte	0xff
	.zero		1


	//   ....[209]....
        /*0e2c*/ 	.word	0x0000b180
        /*0e30*/ 	.word	0x00000000
        /*0e34*/ 	.word	0x000001f0
        /*0e38*/ 	.short	0x010a
        /*0e3a*/ 	.byte	0xff
	.zero		1


	//   ....[210]....
        /*0e3c*/ 	.word	0x0000b1e0
        /*0e40*/ 	.word	0x00000002
        /*0e44*/ 	.word	0x000001a0
        /*0e48*/ 	.short	0x010a
        /*0e4a*/ 	.byte	0xff
	.zero		1


	//   ....[211]....
        /*0e4c*/ 	.word	0x0000b230
        /*0e50*/ 	.word	0x0000003f
        /*0e54*/ 	.word	0x00000200
        /*0e58*/ 	.short	0x010a
        /*0e5a*/ 	.byte	0xff
	.zero		1


	//   ....[212]....
        /*0e5c*/ 	.word	0x0000b280
        /*0e60*/ 	.word	0x00000004
        /*0e64*/ 	.word	0x000001a0
        /*0e68*/ 	.short	0x010a
        /*0e6a*/ 	.byte	0xff
	.zero		1


	//   ....[213]....
        /*0e6c*/ 	.word	0x0000b2d0
        /*0e70*/ 	.word	0x00000002
        /*0e74*/ 	.word	0x000001a0
        /*0e78*/ 	.short	0x010a
        /*0e7a*/ 	.byte	0xff
	.zero		1


	//   ....[214]....
        /*0e7c*/ 	.word	0x0000b320
        /*0e80*/ 	.word	0x00000003
        /*0e84*/ 	.word	0x000001a0
        /*0e88*/ 	.short	0x010a
        /*0e8a*/ 	.byte	0xff
	.zero		1


	//----- nvinfo : EIATTR_NUM_MBARRIERS
	.align		4
.L_47:
        /*0e8c*/ 	.byte	0x03, 0x38
        /*0e8e*/ 	.short	0x0045


	//----- nvinfo : EIATTR_EXIT_INSTR_OFFSETS
	.align		4
        /*0e90*/ 	.byte	0x04, 0x1c
        /*0e92*/ 	.short	(.L_49 - .L_48)


	//   ....[0]....
.L_48:
        /*0e94*/ 	.word	0x00003d90


	//   ....[1]....
        /*0e98*/ 	.word	0x00004040


	//   ....[2]....
        /*0e9c*/ 	.word	0x000040a0


	//   ....[3]....
        /*0ea0*/ 	.word	0x00005240


	//   ....[4]....
        /*0ea4*/ 	.word	0x00006700


	//   ....[5]....
        /*0ea8*/ 	.word	0x00006740


	//   ....[6]....
        /*0eac*/ 	.word	0x00009e70


	//   ....[7]....
        /*0eb0*/ 	.word	0x00009ef0


	//   ....[8]....
        /*0eb4*/ 	.word	0x00009f20


	//   ....[9]....
        /*0eb8*/ 	.word	0x00009fa0


	//----- nvinfo : EIATTR_MAX_THREADS
	.align		4
.L_49:
        /*0ebc*/ 	.byte	0x04, 0x05
        /*0ebe*/ 	.short	(.L_51 - .L_50)
.L_50:
        /*0ec0*/ 	.word	0x00000100
        /*0ec4*/ 	.word	0x00000001
        /*0ec8*/ 	.word	0x00000001


	//----- nvinfo : EIATTR_CRS_STACK_SIZE
	.align		4
.L_51:
        /*0ecc*/ 	.byte	0x04, 0x1e
        /*0ece*/ 	.short	(.L_53 - .L_52)
.L_52:
        /*0ed0*/ 	.word	0x00000000


	//----- nvinfo : EIATTR_CBANK_PARAM_SIZE
	.align		4
.L_53:
        /*0ed4*/ 	.byte	0x03, 0x19
        /*0ed6*/ 	.short	0x0800


	//----- nvinfo : EIATTR_PARAM_CBANK
	.align		4
        /*0ed8*/ 	.byte	0x04, 0x0a
        /*0eda*/ 	.short	(.L_55 - .L_54)
	.align		4
.L_54:
        /*0edc*/ 	.word	index@(.nv.constant0._ZN7cutlass13device_kernelINS_4conv6kernel13ConvUniversalINS1_16ConvProblemShapeILNS1_8OperatorE1ELi2EEENS1_10collective14CollectiveConvINS1_47MainloopSm100TmaUmmaWarpSpecializedImplicitGemmILS5_1ELi26ELi2ELi1ELi2EN4cute5tupleIJNSA_1CILi2EEENSC_ILi1EEESE_EEEEENSB_IJNSC_ILi128EEESH_NSB_IJNSC_ILi32EEEEEEEEENS_10bfloat16_tESL_NSA_8TiledMMAINSA_8MMA_AtomIJNSA_26SM100_MMA_F16BF16_2x1SM_SSISL_SL_fLi128ELi128ELNSA_4UMMA5MajorE0ELSQ_1ELNSP_7ScaleInE0ELSR_0EEEEEENSA_6LayoutINSB_IJSE_SE_SE_EEENSB_IJNSC_ILi0EEESW_SW_EEEEENSB_IJNSA_10UnderscoreESZ_SZ_EEEEENS7_6detail27Sm100ImplicitGemmTileTraitsINSA_25SM100_TMA_2SM_LOAD_IM2COLENSA_14ComposedLayoutINSA_7SwizzleILi2ELi4ELi3EEENSA_18smem_ptr_flag_bitsILi16EEENSU_INSB_IJNSC_ILi8EEESI_EEENSB_IJSI_SE_EEEEEEEvEENS13_INSA_18SM100_TMA_2SM_LOADENS15_INS16_ILi3ELi4ELi3EEES19_NSU_INSB_IJNSC_ILi64EEES1A_EEENSB_IJSE_S1I_EEEEEEEvEEEENS_8epilogue10collective18CollectiveEpilogueINS1P_23Sm100TmaWarpSpecializedILi4ELi2ELi16ELb1ELb0EEEJNSB_IJS1I_SH_SJ_EEENSB_IJNSU_IS1I_SE_EENSU_INSB_IJNSC_ILi16EEESD_EEES1K_EEEEESL_NSB_IJNSB_IJlllEEESE_SW_EEESL_S21_NS1P_6fusion15FusionCallbacksIS1T_NS22_17LinearCombinationISL_fSL_fLNS_15FloatRoundStyleE2EEES1U_S1Z_JEEENSA_5SM1004TMEM4LOAD26SM100_TMEM_LOAD_32dp32b16xENSA_20SM90_TMA_LOAD_IM2COLENS15_INS16_ILi1ELi4ELi3EEES19_NSU_INSB_IJS1A_S1W_EEENSB_IJS1W_SE_EEEEEEENSA_39AutoVectorizingCopyWithAssumedAlignmentILi128EEENSA_21SM90_TMA_STORE_IM2COLES2H_S2J_S2J_EEEvvEEEEvNT_6ParamsE)
        /*0ee0*/ 	.short	0x0380
        /*0ee2*/ 	.short	0x0800


	//----- nvinfo : EIATTR_SW_WAR
	.align		4
.L_55:
        /*0ee4*/ 	.byte	0x04, 0x36
        /*0ee6*/ 	.short	(.L_57 - .L_56)
.L_56:
        /*0ee8*/ 	.word	0x00000008
.L_57:


//--------------------- .nv.callgraph             --------------------------
	.section	.nv.callgraph,"",@"SHT_CUDA_CALLGRAPH"
	.align	4
	.sectionentsize	8
	.align		4
        /*0000*/ 	.word	0x00000000
	.align		4
        /*0004*/ 	.word	0xffffffff
	.align		4
        /*0008*/ 	.word	index@(_ZN7cutlass13device_kernelINS_4conv6kernel13ConvUniversalINS1_16ConvProblemShapeILNS1_8OperatorE1ELi2EEENS1_10collective14CollectiveConvINS1_47MainloopSm100TmaUmmaWarpSpecializedImplicitGemmILS5_1ELi26ELi2ELi1ELi2EN4cute5tupleIJNSA_1CILi2EEENSC_ILi1EEESE_EEEEENSB_IJNSC_ILi128EEESH_NSB_IJNSC_ILi32EEEEEEEEENS_10bfloat16_tESL_NSA_8TiledMMAINSA_8MMA_AtomIJNSA_26SM100_MMA_F16BF16_2x1SM_SSISL_SL_fLi128ELi128ELNSA_4UMMA5MajorE0ELSQ_1ELNSP_7ScaleInE0ELSR_0EEEEEENSA_6LayoutINSB_IJSE_SE_SE_EEENSB_IJNSC_ILi0EEESW_SW_EEEEENSB_IJNSA_10UnderscoreESZ_SZ_EEEEENS7_6detail27Sm100ImplicitGemmTileTraitsINSA_25SM100_TMA_2SM_LOAD_IM2COLENSA_14ComposedLayoutINSA_7SwizzleILi2ELi4ELi3EEENSA_18smem_ptr_flag_bitsILi16EEENSU_INSB_IJNSC_ILi8EEESI_EEENSB_IJSI_SE_EEEEEEEvEENS13_INSA_18SM100_TMA_2SM_LOADENS15_INS16_ILi3ELi4ELi3EEES19_NSU_INSB_IJNSC_ILi64EEES1A_EEENSB_IJSE_S1I_EEEEEEEvEEEENS_8epilogue10collective18CollectiveEpilogueINS1P_23Sm100TmaWarpSpecializedILi4ELi2ELi16ELb1ELb0EEEJNSB_IJS1I_SH_SJ_EEENSB_IJNSU_IS1I_SE_EENSU_INSB_IJNSC_ILi16EEESD_EEES1K_EEEEESL_NSB_IJNSB_IJlllEEESE_SW_EEESL_S21_NS1P_6fusion15FusionCallbacksIS1T_NS22_17LinearCombinationISL_fSL_fLNS_15FloatRoundStyleE2EEES1U_S1Z_JEEENSA_5SM1004TMEM4LOAD26SM100_TMEM_LOAD_32dp32b16xENSA_20SM90_TMA_LOAD_IM2COLENS15_INS16_ILi1ELi4ELi3EEES19_NSU_INSB_IJS1A_S1W_EEENSB_IJS1W_SE_EEEEEEENSA_39AutoVectorizingCopyWithAssumedAlignmentILi128EEENSA_21SM90_TMA_STORE_IM2COLES2H_S2J_S2J_EEEvvEEEEvNT_6ParamsE)
	.align		4
        /*000c*/ 	.word	index@(__assertfail)
	.align		4
        /*0010*/ 	.word	0x00000000
	.align		4
        /*0014*/ 	.word	0xfffffffe
	.align		4
        /*0018*/ 	.word	0x00000000
	.align		4
        /*001c*/ 	.word	0xfffffffd
	.align		4
        /*0020*/ 	.word	0x00000000
	.align		4
        /*0024*/ 	.word	0xfffffffc


//--------------------- .nv.constant4             --------------------------
	.section	.nv.constant4,"a",@progbits
	.align	8
	.align		8
.nv.constant4:
        /*0000*/ 	.dword	__assertfail
	.align		8
        /*0008*/ 	.dword	__unnamed_1
	.align		8
        /*0010*/ 	.dword	__unnamed_2
	.align		8
        /*0018*/ 	.dword	_ZN39_INTERNAL_1eebdd88_4_k_cu_1d1b40ab_38724cuda3std3__45__cpo5beginE
	.align		8
        /*0020*/ 	.dword	_ZN39_INTERNAL_1eebdd88_4_k_cu_1d1b40ab_38724cuda3std3__45__cpo3endE
	.align		8
        /*0028*/ 	.dword	_ZN39_INTERNAL_1eebdd88_4_k_cu_1d1b40ab_38724cuda3std3__45__cpo6cbeginE
	.align		8
        /*0030*/ 	.dword	_ZN39_INTERNAL_1eebdd88_4_k_cu_1d1b40ab_38724cuda3std3__45__cpo4cendE
	.align		8
        /*0038*/ 	.dword	_ZN39_INTERNAL_1eebdd88_4_k_cu_1d1b40ab_38724cuda3std3__441_GLOBAL__N__1eebdd88_4_k_cu_1d1b40ab_38726ignoreE
	.align		8
        /*0040*/ 	.dword	_ZN39_INTERNAL_1eebdd88_4_k_cu_1d1b40ab_38724cuda3std3__419piecewise_constructE
	.align		8
        /*0048*/ 	.dword	_ZN39_INTERNAL_1eebdd88_4_k_cu_1d1b40ab_38724cuda3std3__48in_placeE
	.align		8
        /*0050*/ 	.dword	_ZN39_INTERNAL_1eebdd88_4_k_cu_1d1b40ab_38724cuda3std6ranges3__45__cpo4swapE
	.align		8
        /*0058*/ 	.dword	_ZN39_INTERNAL_1eebdd88_4_k_cu_1d1b40ab_38724cuda3std6ranges3__45__cpo9iter_moveE
	.align		8
        /*0060*/ 	.dword	_ZN39_INTERNAL_1eebdd88_4_k_cu_1d1b40ab_38724cute7productE
	.align		8
        /*0068*/ 	.dword	_ZN39_INTERNAL_1eebdd88_4_k_cu_1d1b40ab_38724cute1_E
	.align		8
        /*0070*/ 	.dword	$str$27
	.align		8
        /*0078*/ 	.dword	$str$28
	.align		8
        /*0080*/ 	.dword	$str$29
	.align		8
        /*0088*/ 	.dword	$str$30


//--------------------- .text._ZN7cutlass13device_kernelINS_4conv6kernel13ConvUniversalINS1_16ConvProblemShapeILNS1_8OperatorE1ELi2EEENS1_10collective14CollectiveConvINS1_47MainloopSm100TmaUmmaWarpSpecializedImplicitGemmILS5_1ELi26ELi2ELi1ELi2EN4cute5tupleIJNSA_1CILi2EEENSC_ILi1EEESE_EEEEENSB_IJNSC_ILi128EEESH_NSB_IJNSC_ILi32EEEEEEEEENS_10bfloat16_tESL_NSA_8TiledMMAINSA_8MMA_AtomIJNSA_26SM100_MMA_F16BF16_2x1SM_SSISL_SL_fLi128ELi128ELNSA_4UMMA5MajorE0ELSQ_1ELNSP_7ScaleInE0ELSR_0EEEEEENSA_6LayoutINSB_IJSE_SE_SE_EEENSB_IJNSC_ILi0EEESW_SW_EEEEENSB_IJNSA_10UnderscoreESZ_SZ_EEEEENS7_6detail27Sm100ImplicitGemmTileTraitsINSA_25SM100_TMA_2SM_LOAD_IM2COLENSA_14ComposedLayoutINSA_7SwizzleILi2ELi4ELi3EEENSA_18smem_ptr_flag_bitsILi16EEENSU_INSB_IJNSC_ILi8EEESI_EEENSB_IJSI_SE_EEEEEEEvEENS13_INSA_18SM100_TMA_2SM_LOADENS15_INS16_ILi3ELi4ELi3EEES19_NSU_INSB_IJNSC_ILi64EEES1A_EEENSB_IJSE_S1I_EEEEEEEvEEEENS_8epilogue10collective18CollectiveEpilogueINS1P_23Sm100TmaWarpSpecializedILi4ELi2ELi16ELb1ELb0EEEJNSB_IJS1I_SH_SJ_EEENSB_IJNSU_IS1I_SE_EENSU_INSB_IJNSC_ILi16EEESD_EEES1K_EEEEESL_NSB_IJNSB_IJlllEEESE_SW_EEESL_S21_NS1P_6fusion15FusionCallbacksIS1T_NS22_17LinearCombinationISL_fSL_fLNS_15FloatRoundStyleE2EEES1U_S1Z_JEEENSA_5SM1004TMEM4LOAD26SM100_TMEM_LOAD_32dp32b16xENSA_20SM90_TMA_LOAD_IM2COLENS15_INS16_ILi1ELi4ELi3EEES19_NSU_INSB_IJS1A_S1W_EEENSB_IJS1W_SE_EEEEEEENSA_39AutoVectorizingCopyWithAssumedAlignmentILi128EEENSA_21SM90_TMA_STORE_IM2COLES2H_S2J_S2J_EEEvvEEEEvNT_6ParamsE --------------------------
	.section	.text._ZN7cutlass13device_kernelINS_4conv6kernel13ConvUniversalINS1_16ConvProblemShapeILNS1_8OperatorE1ELi2EEENS1_10collective14CollectiveConvINS1_47MainloopSm100TmaUmmaWarpSpecializedImplicitGemmILS5_1ELi26ELi2ELi1ELi2EN4cute5tupleIJNSA_1CILi2EEENSC_ILi1EEESE_EEEEENSB_IJNSC_ILi128EEESH_NSB_IJNSC_ILi32EEEEEEEEENS_10bfloat16_tESL_NSA_8TiledMMAINSA_8MMA_AtomIJNSA_26SM100_MMA_F16BF16_2x1SM_SSISL_SL_fLi128ELi128ELNSA_4UMMA5MajorE0ELSQ_1ELNSP_7ScaleInE0ELSR_0EEEEEENSA_6LayoutINSB_IJSE_SE_SE_EEENSB_IJNSC_ILi0EEESW_SW_EEEEENSB_IJNSA_10UnderscoreESZ_SZ_EEEEENS7_6detail27Sm100ImplicitGemmTileTraitsINSA_25SM100_TMA_2SM_LOAD_IM2COLENSA_14ComposedLayoutINSA_7SwizzleILi2ELi4ELi3EEENSA_18smem_ptr_flag_bitsILi16EEENSU_INSB_IJNSC_ILi8EEESI_EEENSB_IJSI_SE_EEEEEEEvEENS13_INSA_18SM100_TMA_2SM_LOADENS15_INS16_ILi3ELi4ELi3EEES19_NSU_INSB_IJNSC_ILi64EEES1A_EEENSB_IJSE_S1I_EEEEEEEvEEEENS_8epilogue10collective18CollectiveEpilogueINS1P_23Sm100TmaWarpSpecializedILi4ELi2ELi16ELb1ELb0EEEJNSB_IJS1I_SH_SJ_EEENSB_IJNSU_IS1I_SE_EENSU_INSB_IJNSC_ILi16EEESD_EEES1K_EEEEESL_NSB_IJNSB_IJlllEEESE_SW_EEESL_S21_NS1P_6fusion15FusionCallbacksIS1T_NS22_17LinearCombinationISL_fSL_fLNS_15FloatRoundStyleE2EEES1U_S1Z_JEEENSA_5SM1004TMEM4LOAD26SM100_TMEM_LOAD_32dp32b16xENSA_20SM90_TMA_LOAD_IM2COLENS15_INS16_ILi1ELi4ELi3EEES19_NSU_INSB_IJS1A_S1W_EEENSB_IJS1W_SE_EEEEEEENSA_39AutoVectorizingCopyWithAssumedAlignmentILi128EEENSA_21SM90_TMA_STORE_IM2COLES2H_S2J_S2J_EEEvvEEEEvNT_6ParamsE,"ax",@progbits
	.align	128
.text._ZN7cutlass13device_kernelINS_4conv6kernel13ConvUniversalINS1_16ConvProblemShapeILNS1_8OperatorE1ELi2EEENS1_10collective14CollectiveConvINS1_47MainloopSm100TmaUmmaWarpSpecializedImplicitGemmILS5_1ELi26ELi2ELi1ELi2EN4cute5tupleIJNSA_1CILi2EEENSC_ILi1EEESE_EEEEENSB_IJNSC_ILi128EEESH_NSB_IJNSC_ILi32EEEEEEEEENS_10bfloat16_tESL_NSA_8TiledMMAINSA_8MMA_AtomIJNSA_26SM100_MMA_F16BF16_2x1SM_SSISL_SL_fLi128ELi128ELNSA_4UMMA5MajorE0ELSQ_1ELNSP_7ScaleInE0ELSR_0EEEEEENSA_6LayoutINSB_IJSE_SE_SE_EEENSB_IJNSC_ILi0EEESW_SW_EEEEENSB_IJNSA_10UnderscoreESZ_SZ_EEEEENS7_6detail27Sm100ImplicitGemmTileTraitsINSA_25SM100_TMA_2SM_LOAD_IM2COLENSA_14ComposedLayoutINSA_7SwizzleILi2ELi4ELi3EEENSA_18smem_ptr_flag_bitsILi16EEENSU_INSB_IJNSC_ILi8EEESI_EEENSB_IJSI_SE_EEEEEEEvEENS13_INSA_18SM100_TMA_2SM_LOADENS15_INS16_ILi3ELi4ELi3EEES19_NSU_INSB_IJNSC_ILi64EEES1A_EEENSB_IJSE_S1I_EEEEEEEvEEEENS_8epilogue10collective18CollectiveEpilogueINS1P_23Sm100TmaWarpSpecializedILi4ELi2ELi16ELb1ELb0EEEJNSB_IJS1I_SH_SJ_EEENSB_IJNSU_IS1I_SE_EENSU_INSB_IJNSC_ILi16EEESD_EEES1K_EEEEESL_NSB_IJNSB_IJlllEEESE_SW_EEESL_S21_NS1P_6fusion15FusionCallbacksIS1T_NS22_17LinearCombinationISL_fSL_fLNS_15FloatRoundStyleE2EEES1U_S1Z_JEEENSA_5SM1004TMEM4LOAD26SM100_TMEM_LOAD_32dp32b16xENSA_20SM90_TMA_LOAD_IM2COLENS15_INS16_ILi1ELi4ELi3EEES19_NSU_INSB_IJS1A_S1W_EEENSB_IJS1W_SE_EEEEEEENSA_39AutoVectorizingCopyWithAssumedAlignmentILi128EEENSA_21SM90_TMA_STORE_IM2COLES2H_S2J_S2J_EEEvvEEEEvNT_6ParamsE:
        .type           _ZN7cutlass13device_kernelINS_4conv6kernel13ConvUniversalINS1_16ConvProblemShapeILNS1_8OperatorE1ELi2EEENS1_10collective14CollectiveConvINS1_47MainloopSm100TmaUmmaWarpSpecializedImplicitGemmILS5_1ELi26ELi2ELi1ELi2EN4cute5tupleIJNSA_1CILi2EEENSC_ILi1EEESE_EEEEENSB_IJNSC_ILi128EEESH_NSB_IJNSC_ILi32EEEEEEEEENS_10bfloat16_tESL_NSA_8TiledMMAINSA_8MMA_AtomIJNSA_26SM100_MMA_F16BF16_2x1SM_SSISL_SL_fLi128ELi128ELNSA_4UMMA5MajorE0ELSQ_1ELNSP_7ScaleInE0ELSR_0EEEEEENSA_6LayoutINSB_IJSE_SE_SE_EEENSB_IJNSC_ILi0EEESW_SW_EEEEENSB_IJNSA_10UnderscoreESZ_SZ_EEEEENS7_6detail27Sm100ImplicitGemmTileTraitsINSA_25SM100_TMA_2SM_LOAD_IM2COLENSA_14ComposedLayoutINSA_7SwizzleILi2ELi4ELi3EEENSA_18smem_ptr_flag_bitsILi16EEENSU_INSB_IJNSC_ILi8EEESI_EEENSB_IJSI_SE_EEEEEEEvEENS13_INSA_18SM100_TMA_2SM_LOADENS15_INS16_ILi3ELi4ELi3EEES19_NSU_INSB_IJNSC_ILi64EEES1A_EEENSB_IJSE_S1I_EEEEEEEvEEEENS_8epilogue10collective18CollectiveEpilogueINS1P_23Sm100TmaWarpSpecializedILi4ELi2ELi16ELb1ELb0EEEJNSB_IJS1I_SH_SJ_EEENSB_IJNSU_IS1I_SE_EENSU_INSB_IJNSC_ILi16EEESD_EEES1K_EEEEESL_NSB_IJNSB_IJlllEEESE_SW_EEESL_S21_NS1P_6fusion15FusionCallbacksIS1T_NS22_17LinearCombinationISL_fSL_fLNS_15FloatRoundStyleE2EEES1U_S1Z_JEEENSA_5SM1004TMEM4LOAD26SM100_TMEM_LOAD_32dp32b16xENSA_20SM90_TMA_LOAD_IM2COLENS15_INS16_ILi1ELi4ELi3EEES19_NSU_INSB_IJS1A_S1W_EEENSB_IJS1W_SE_EEEEEEENSA_39AutoVectorizingCopyWithAssumedAlignmentILi128EEENSA_21SM90_TMA_STORE_IM2COLES2H_S2J_S2J_EEEvvEEEEvNT_6ParamsE,@function
        .size           _ZN7cutlass13device_kernelINS_4conv6kernel13ConvUniversalINS1_16ConvProblemShapeILNS1_8OperatorE1ELi2EEENS1_10collective14CollectiveConvINS1_47MainloopSm100TmaUmmaWarpSpecializedImplicitGemmILS5_1ELi26ELi2ELi1ELi2EN4cute5tupleIJNSA_1CILi2EEENSC_ILi1EEESE_EEEEENSB_IJNSC_ILi128EEESH_NSB_IJNSC_ILi32EEEEEEEEENS_10bfloat16_tESL_NSA_8TiledMMAINSA_8MMA_AtomIJNSA_26SM100_MMA_F16BF16_2x1SM_SSISL_SL_fLi128ELi128ELNSA_4UMMA5MajorE0ELSQ_1ELNSP_7ScaleInE0ELSR_0EEEEEENSA_6LayoutINSB_IJSE_SE_SE_EEENSB_IJNSC_ILi0EEESW_SW_EEEEENSB_IJNSA_10UnderscoreESZ_SZ_EEEEENS7_6detail27Sm100ImplicitGemmTileTraitsINSA_25SM100_TMA_2SM_LOAD_IM2COLENSA_14ComposedLayoutINSA_7SwizzleILi2ELi4ELi3EEENSA_18smem_ptr_flag_bitsILi16EEENSU_INSB_IJNSC_ILi8EEESI_EEENSB_IJSI_SE_EEEEEEEvEENS13_INSA_18SM100_TMA_2SM_LOADENS15_INS16_ILi3ELi4ELi3EEES19_NSU_INSB_IJNSC_ILi64EEES1A_EEENSB_IJSE_S1I_EEEEEEEvEEEENS_8epilogue10collective18CollectiveEpilogueINS1P_23Sm100TmaWarpSpecializedILi4ELi2ELi16ELb1ELb0EEEJNSB_IJS1I_SH_SJ_EEENSB_IJNSU_IS1I_SE_EENSU_INSB_IJNSC_ILi16EEESD_EEES1K_EEEEESL_NSB_IJNSB_IJlllEEESE_SW_EEESL_S21_NS1P_6fusion15FusionCallbacksIS1T_NS22_17LinearCombinationISL_fSL_fLNS_15FloatRoundStyleE2EEES1U_S1Z_JEEENSA_5SM1004TMEM4LOAD26SM100_TMEM_LOAD_32dp32b16xENSA_20SM90_TMA_LOAD_IM2COLENS15_INS16_ILi1ELi4ELi3EEES19_NSU_INSB_IJS1A_S1W_EEENSB_IJS1W_SE_EEEEEEENSA_39AutoVectorizingCopyWithAssumedAlignmentILi128EEENSA_21SM90_TMA_STORE_IM2COLES2H_S2J_S2J_EEEvvEEEEvNT_6ParamsE,(.L_x_254 - _ZN7cutlass13device_kernelINS_4conv6kernel13ConvUniversalINS1_16ConvProblemShapeILNS1_8OperatorE1ELi2EEENS1_10collective14CollectiveConvINS1_47MainloopSm100TmaUmmaWarpSpecializedImplicitGemmILS5_1ELi26ELi2ELi1ELi2EN4cute5tupleIJNSA_1CILi2EEENSC_ILi1EEESE_EEEEENSB_IJNSC_ILi128EEESH_NSB_IJNSC_ILi32EEEEEEEEENS_10bfloat16_tESL_NSA_8TiledMMAINSA_8MMA_AtomIJNSA_26SM100_MMA_F16BF16_2x1SM_SSISL_SL_fLi128ELi128ELNSA_4UMMA5MajorE0ELSQ_1ELNSP_7ScaleInE0ELSR_0EEEEEENSA_6LayoutINSB_IJSE_SE_SE_EEENSB_IJNSC_ILi0EEESW_SW_EEEEENSB_IJNSA_10UnderscoreESZ_SZ_EEEEENS7_6detail27Sm100ImplicitGemmTileTraitsINSA_25SM100_TMA_2SM_LOAD_IM2COLENSA_14ComposedLayoutINSA_7SwizzleILi2ELi4ELi3EEENSA_18smem_ptr_flag_bitsILi16EEENSU_INSB_IJNSC_ILi8EEESI_EEENSB_IJSI_SE_EEEEEEEvEENS13_INSA_18SM100_TMA_2SM_LOADENS15_INS16_ILi3ELi4ELi3EEES19_NSU_INSB_IJNSC_ILi64EEES1A_EEENSB_IJSE_S1I_EEEEEEEvEEEENS_8epilogue10collective18CollectiveEpilogueINS1P_23Sm100TmaWarpSpecializedILi4ELi2ELi16ELb1ELb0EEEJNSB_IJS1I_SH_SJ_EEENSB_IJNSU_IS1I_SE_EENSU_INSB_IJNSC_ILi16EEESD_EEES1K_EEEEESL_NSB_IJNSB_IJlllEEESE_SW_EEESL_S21_NS1P_6fusion15FusionCallbacksIS1T_NS22_17LinearCombinationISL_fSL_fLNS_15FloatRoundStyleE2EEES1U_S1Z_JEEENSA_5SM1004TMEM4LOAD26SM100_TMEM_LOAD_32dp32b16xENSA_20SM90_TMA_LOAD_IM2COLENS15_INS16_ILi1ELi4ELi3EEES19_NSU_INSB_IJS1A_S1W_EEENSB_IJS1W_SE_EEEEEEENSA_39AutoVectorizingCopyWithAssumedAlignmentILi128EEENSA_21SM90_TMA_STORE_IM2COLES2H_S2J_S2J_EEEvvEEEEvNT_6ParamsE)
        .other          _ZN7cutlass13device_kernelINS_4conv6kernel13ConvUniversalINS1_16ConvProblemShapeILNS1_8OperatorE1ELi2EEENS1_10collective14CollectiveConvINS1_47MainloopSm100TmaUmmaWarpSpecializedImplicitGemmILS5_1ELi26ELi2ELi1ELi2EN4cute5tupleIJNSA_1CILi2EEENSC_ILi1EEESE_EEEEENSB_IJNSC_ILi128EEESH_NSB_IJNSC_ILi32EEEEEEEEENS_10bfloat16_tESL_NSA_8TiledMMAINSA_8MMA_AtomIJNSA_26SM100_MMA_F16BF16_2x1SM_SSISL_SL_fLi128ELi128ELNSA_4UMMA5MajorE0ELSQ_1ELNSP_7ScaleInE0ELSR_0EEEEEENSA_6LayoutINSB_IJSE_SE_SE_EEENSB_IJNSC_ILi0EEESW_SW_EEEEENSB_IJNSA_10UnderscoreESZ_SZ_EEEEENS7_6detail27Sm100ImplicitGemmTileTraitsINSA_25SM100_TMA_2SM_LOAD_IM2COLENSA_14ComposedLayoutINSA_7SwizzleILi2ELi4ELi3EEENSA_18smem_ptr_flag_bitsILi16EEENSU_INSB_IJNSC_ILi8EEESI_EEENSB_IJSI_SE_EEEEEEEvEENS13_INSA_18SM100_TMA_2SM_LOADENS15_INS16_ILi3ELi4ELi3EEES19_NSU_INSB_IJNSC_ILi64EEES1A_EEENSB_IJSE_S1I_EEEEEEEvEEEENS_8epilogue10collective18CollectiveEpilogueINS1P_23Sm100TmaWarpSpecializedILi4ELi2ELi16ELb1ELb0EEEJNSB_IJS1I_SH_SJ_EEENSB_IJNSU_IS1I_SE_EENSU_INSB_IJNSC_ILi16EEESD_EEES1K_EEEEESL_NSB_IJNSB_IJlllEEESE_SW_EEESL_S21_NS1P_6fusion15FusionCallbacksIS1T_NS22_17LinearCombinationISL_fSL_fLNS_15FloatRoundStyleE2EEES1U_S1Z_JEEENSA_5SM1004TMEM4LOAD26SM100_TMEM_LOAD_32dp32b16xENSA_20SM90_TMA_LOAD_IM2COLENS15_INS16_ILi1ELi4ELi3EEES19_NSU_INSB_IJS1A_S1W_EEENSB_IJS1W_SE_EEEEEEENSA_39AutoVectorizingCopyWithAssumedAlignmentILi128EEENSA_21SM90_TMA_STORE_IM2COLES2H_S2J_S2J_EEEvvEEEEvNT_6ParamsE,@"STO_CUDA_ENTRY STV_DEFAULT"
_ZN7cutlass13device_kernelINS_4conv6kernel13ConvUniversalINS1_16ConvProblemShapeILNS1_8OperatorE1ELi2EEENS1_10collective14CollectiveConvINS1_47MainloopSm100TmaUmmaWarpSpecializedImplicitGemmILS5_1ELi26ELi2ELi1ELi2EN4cute5tupleIJNSA_1CILi2EEENSC_ILi1EEESE_EEEEENSB_IJNSC_ILi128EEESH_NSB_IJNSC_ILi32EEEEEEEEENS_10bfloat16_tESL_NSA_8TiledMMAINSA_8MMA_AtomIJNSA_26SM100_MMA_F16BF16_2x1SM_SSISL_SL_fLi128ELi128ELNSA_4UMMA5MajorE0ELSQ_1ELNSP_7ScaleInE0ELSR_0EEEEEENSA_6LayoutINSB_IJSE_SE_SE_EEENSB_IJNSC_ILi0EEESW_SW_EEEEENSB_IJNSA_10UnderscoreESZ_SZ_EEEEENS7_6detail27Sm100ImplicitGemmTileTraitsINSA_25SM100_TMA_2SM_LOAD_IM2COLENSA_14ComposedLayoutINSA_7SwizzleILi2ELi4ELi3EEENSA_18smem_ptr_flag_bitsILi16EEENSU_INSB_IJNSC_ILi8EEESI_EEENSB_IJSI_SE_EEEEEEEvEENS13_INSA_18SM100_TMA_2SM_LOADENS15_INS16_ILi3ELi4ELi3EEES19_NSU_INSB_IJNSC_ILi64EEES1A_EEENSB_IJSE_S1I_EEEEEEEvEEEENS_8epilogue10collective18CollectiveEpilogueINS1P_23Sm100TmaWarpSpecializedILi4ELi2ELi16ELb1ELb0EEEJNSB_IJS1I_SH_SJ_EEENSB_IJNSU_IS1I_SE_EENSU_INSB_IJNSC_ILi16EEESD_EEES1K_EEEEESL_NSB_IJNSB_IJlllEEESE_SW_EEESL_S21_NS1P_6fusion15FusionCallbacksIS1T_NS22_17LinearCombinationISL_fSL_fLNS_15FloatRoundStyleE2EEES1U_S1Z_JEEENSA_5SM1004TMEM4LOAD26SM100_TMEM_LOAD_32dp32b16xENSA_20SM90_TMA_LOAD_IM2COLENS15_INS16_ILi1ELi4ELi3EEES19_NSU_INSB_IJS1A_S1W_EEENSB_IJS1W_SE_EEEEEEENSA_39AutoVectorizingCopyWithAssumedAlignmentILi128EEENSA_21SM90_TMA_STORE_IM2COLES2H_S2J_S2J_EEEvvEEEEvNT_6ParamsE:
[----:B------:R-:W1:Y:S01]  /*0000*/  LDC R1, c[0x0][0x37c] ;  /* 0x0000df00ff017b82 */ /* 0x000e620000000800 */
[----:B------:R-:W2:Y:S01]  /*0010*/  S2R R55, SR_TID.X ;  /* 0x0000000000377919 */ /* 0x000ea20000002100 */
[----:B------:R-:W3:Y:S06]  /*0020*/  LDCU.64 UR8, c[0x0][0x890] ;  /* 0x00011200ff0877ac */ /* 0x000eec0008000a00 */
[----:B------:R-:W4:Y:S01]  /*0030*/  S2UR UR4, SR_CgaCtaId ;  /* 0x00000000000479c3 */ /* 0x000f220000008800 */
[----:B-1----:R-:W-:Y:S01]  /*0040*/  VIADD R1, R1, 0xfffffff8 ;  /* 0xfffffff801017836 */ /* 0x002fe20000000000 */
[----:B------:R-:W-:-:S02]  /*0050*/  PRMT R45, RZ, 0x7610, R45 ;  /* 0x00007610ff2d7816 */ /* 0x000fc4000000002d */
[----:B------:R-:W-:Y:S02]  /*0060*/  ELECT P1, URZ, PT ;  /* 0x0000000000ff782f */ /* 0x000fe40003820000 */
[----:B------:R-:W-:Y:S01]  /*0070*/  R2UR UR43, R1 ;  /* 0x00000000012b72ca */ /* 0x000fe200000e0000 */
[----:B---3--:R-:W-:-:S04]  /*0080*/  UISETP.NE.U32.AND UP0, UPT, UR8, URZ, UPT ;  /* 0x000000ff0800728c */ /* 0x008fc8000bf05070 */
[----:B------:R-:W-:Y:S02]  /*0090*/  UISETP.NE.AND.EX UP0, UPT, UR9, URZ, UPT, UP0 ;  /* 0x000000ff0900728c */ /* 0x000fe4000bf05300 */
[----:B----4-:R-:W-:Y:S02]  /*00a0*/  ULOP3.LUT UR31, UR4, 0x1, URZ, 0xc0, !UPT ;  /* 0x00000001041f7892 */ /* 0x010fe4000f8ec0ff */
[----:B------:R-:W-:Y:S01]  /*00b0*/  ULOP3.LUT UR30, UR4, 0x1, URZ, 0x3c, !UPT ;  /* 0x00000001041e7892 */ /* 0x000fe2000f8e3cff */
[----:B--2---:R-:W-:-:S05]  /*00c0*/  SHF.R.U32.HI R46, RZ, 0x5, R55 ;  /* 0x00000005ff2e7819 */ /* 0x004fca0000011637 */
[----:B------:R-:W1:Y:S02]  /*00d0*/  SHFL.IDX PT, R0, R46, RZ, 0x1f ;  /* 0x00001fff2e007589 */ /* 0x000e6400000e0000 */
[----:B-1----:R-:W-:Y:S01]  /*00e0*/  R2UR UR18, R0 ;  /* 0x00000000001272ca */ /* 0x002fe200000e0000 */
[----:B------:R-:W-:-:S14]  /*00f0*/  BRA.U UP0, `(.L_x_0) ;  /* 0x0000000100307547 */ /* 0x000fdc000b800000 */
[----:B------:R-:W1:Y:S02]  /*0100*/  LDCU.64 UR4, c[0x0][0x888] ;  /* 0x00011100ff0477ac */ /* 0x000e640008000a00 */
[----:B-1----:R-:W-:-:S04]  /*0110*/  UISETP.NE.U32.AND UP0, UPT, UR4, URZ, UPT ;  /* 0x000000ff0400728c */ /* 0x002fc8000bf05070 */
[----:B------:R-:W-:-:S09]  /*0120*/  UISETP.NE.AND.EX UP0, UPT, UR5, URZ, UPT, UP0 ;  /* 0x000000ff0500728c */ /* 0x000fd2000bf05300 */
[----:B------:R-:W-:Y:S05]  /*0130*/  BRA.U !UP0, `(.L_x_1) ;  /* 0x0000000108147547 */ /* 0x000fea000b800000 */
[----:B------:R-:W1:Y:S01]  /*0140*/  LDC.64 R2, c[0x0][0x888] ;  /* 0x00022200ff027b82 */ /* 0x000e620000000a00 */
[----:B------:R-:W1:Y:S02]  /*0150*/  LDCU.64 UR4, c[0x0][0x358] ;  /* 0x00006b00ff0477ac */ /* 0x000e640008000a00 */
[----:B-1----:R1:W5:Y:S01]  /*0160*/  LDG.E R27, desc[UR4][R2.64] ;  /* 0x00000004021b7981 */ /* 0x002362000c1e1900 */
[----:B------:R-:W-:Y:S01]  /*0170*/  HFMA2 R45, -RZ, RZ, 0, 5.9604644775390625e-08 ;  /* 0x00000001ff2d7431 */ /* 0x000fe200000001ff */
[----:B------:R-:W-:Y:S05]  /*0180*/  BRA `(.L_x_0) ;  /* 0x00000000000c7947 */ /* 0x000fea0003800000 */
.L_x_1:
[----:B------:R-:W1:Y:S01]  /*0190*/  LDCU UR4, c[0x0][0x880] ;  /* 0x00011000ff0477ac */ /* 0x000e620008000800 */
[----:B------:R-:W-:Y:S01]  /*01a0*/  HFMA2 R45, -RZ, RZ, 0, 5.9604644775390625e-08 ;  /* 0x00000001ff2d7431 */ /* 0x000fe200000001ff */
[----:B-1----:R-:W-:-:S07]  /*01b0*/  MOV R27, UR4 ;  /* 0x00000004001b7c02 */ /* 0x002fce0008000f00 */
.L_x_0:
[----:B------:R-:W2:Y:S02]  /*01c0*/  LDCU.64 UR4, c[0x0][0x8b0] ;  /* 0x00011600ff0477ac */ /* 0x000ea40008000a00 */
[----:B--2---:R-:W-:-:S04]  /*01d0*/  UISETP.NE.U32.AND UP0, UPT, UR4, URZ, UPT ;  /* 0x000000ff0400728c */ /* 0x004fc8000bf05070 */
[----:B------:R-:W-:-:S09]  /*01e0*/  UISETP.NE.AND.EX UP0, UPT, UR5, URZ, UPT, UP0 ;  /* 0x000000ff0500728c */ /* 0x000fd2000bf05300 */
[----:B------:R-:W-:Y:S05]  /*01f0*/  BRA.U UP0, `(.L_x_2) ;  /* 0x0000000100287547 */ /* 0x000fea000b800000 */
[----:B------:R-:W2:Y:S02]  /*0200*/  LDCU.64 UR4, c[0x0][0x8a8] ;  /* 0x00011500ff0477ac */ /* 0x000ea40008000a00 */
[----:B--2---:R-:W-:-:S04]  /*0210*/  UISETP.NE.U32.AND UP0, UPT, UR4, URZ, UPT ;  /* 0x000000ff0400728c */ /* 0x004fc8000bf05070 */
[----:B------:R-:W-:-:S09]  /*0220*/  UISETP.NE.AND.EX UP0, UPT, UR5, URZ, UPT, UP0 ;  /* 0x000000ff0500728c */ /* 0x000fd2000bf05300 */
[----:B------:R-:W-:Y:S05]  /*0230*/  BRA.U !UP0, `(.L_x_3) ;  /* 0x0000000108107547 */ /* 0x000fea000b800000 */
[----:B------:R-:W2:Y:S01]  /*0240*/  LDC.64 R24, c[0x0][0x8a8] ;  /* 0x00022a00ff187b82 */ /* 0x000ea20000000a00 */
[----:B------:R-:W2:Y:S02]  /*0250*/  LDCU.64 UR4, c[0x0][0x358] ;  /* 0x00006b00ff0477ac */ /* 0x000ea40008000a00 */
[----:B--2---:R2:W5:Y:S01]  /*0260*/  LDG.E R24, desc[UR4][R24.64] ;  /* 0x0000000418187981 */ /* 0x004562000c1e1900 */
[----:B------:R-:W-:Y:S05]  /*0270*/  BRA `(.L_x_2) ;  /* 0x0000000000087947 */ /* 0x000fea0003800000 */
.L_x_3:
[----:B------:R-:W2:Y:S02]  /*0280*/  LDCU UR4, c[0x0][0x8a0] ;  /* 0x00011400ff0477ac */ /* 0x000ea40008000800 */
[----:B--2---:R-:W-:Y:S02]  /*0290*/  MOV R24, UR4 ;  /* 0x0000000400187c02 */ /* 0x004fe40008000f00 */
.L_x_2:
[----:B------:R-:W-:Y:S01]  /*02a0*/  IMAD.U32 R0, RZ, RZ, UR18 ;  /* 0x00000012ff007e24 */ /* 0x000fe2000f8e00ff */
[----:B------:R-:W-:Y:S04]  /*02b0*/  BSSY.RECONVERGENT B0, `(.L_x_4) ;  /* 0x000000c000007945 */ /* 0x000fe80003800200 */
[C---:B------:R-:W-:Y:S02]  /*02c0*/  ISETP.NE.OR P2, PT, R0.reuse, 0x1, !P1 ;  /* 0x000000010000780c */ /* 0x040fe40004f45670 */
[----:B------:R-:W-:-:S11]  /*02d0*/  ISETP.NE.OR P0, PT, R0, 0x3, !P1 ;  /* 0x000000030000780c */ /* 0x000fd60004f05670 */
[----:B------:R-:W-:Y:S05]  /*02e0*/  @P2 BRA `(.L_x_5) ;  /* 0x0000000000202947 */ /* 0x000fea0003800000 */
[----:B------:R-:W3:Y:S02]  /*02f0*/  LDCU.64 UR4, c[0x0][0x348] ;  /* 0x00006900ff0477ac */ /* 0x000ee40008000a00 */
[----:B---3--:R-:W-:Y:S02]  /*0300*/  UIADD3 UR6, UP1, UPT, UR4, 0x80, URZ ;  /* 0x0000008004067890 */ /* 0x008fe4000ff3e0ff */
[----:B------:R-:W-:Y:S02]  /*0310*/  UIADD3 UR4, UP0, UPT, UR4, 0x180, URZ ;  /* 0x0000018004047890 */ /* 0x000fe4000ff1e0ff */
[----:B------:R-:W-:Y:S02]  /*0320*/  UIADD3.X UR7, UPT, UPT, URZ, UR5, URZ, UP1, !UPT ;  /* 0x00000005ff077290 */ /* 0x000fe40008ffe4ff */
[----:B------:R-:W-:-:S07]  /*0330*/  UIADD3.X UR5, UPT, UPT, URZ, UR5, URZ, UP0, !UPT ;  /* 0x00000005ff057290 */ /* 0x000fce00087fe4ff */
[----:B------:R3:W-:Y:S02]  /*0340*/  UTMACCTL.PF [UR6] ;  /* 0x00000000060079b9 */ /* 0x0007e40008040000 */
[----:B------:R3:W-:Y:S02]  /*0350*/  UTMACCTL.PF [UR4] ;  /* 0x00000000040079b9 */ /* 0x0007e40008040000 */
[----:B---3--:R-:W-:Y:S01]  /*0360*/  NOP ;  /* 0x0000000000007918 */ /* 0x008fe20000000000 */
.L_x_5:
[----:B------:R-:W-:Y:S05]  /*0370*/  BSYNC.RECONVERGENT B0 ;  /* 0x0000000000007941 */ /* 0x000fea0003800200 */
.L_x_4:
[----:B------:R-:W-:Y:S04]  /*0380*/  BSSY.RECONVERGENT B0, `(.L_x_6) ;  /* 0x000000a000007945 */ /* 0x000fe80003800200 */
        /* <DEDUP_REMOVED lines=9> */
.L_x_7:
[----:B------:R-:W-:Y:S05]  /*0420*/  BSYNC.RECONVERGENT B0 ;  /* 0x0000000000007941 */ /* 0x000fea0003800200 */
.L_x_6:
[----:B------:R-:W3:Y:S01]  /*0430*/  LDCU.64 UR4, c[0x0][0x888] ;  /* 0x00011100ff0477ac */ /* 0x000ee20008000a00 */
[----:B------:R-:W-:Y:S02]  /*0440*/  UISETP.EQ.U32.AND UP2, UPT, UR8, URZ, UPT ;  /* 0x000000ff0800728c */ /* 0x000fe4000bf42070 */
[----:B------:R-:W-:Y:S02]  /*0450*/  UPLOP3.LUT UP3, UPT, UPT, UPT, UPT, 0x80, 0x8 ;  /* 0x000000000008789c */ /* 0x000fe40003f6f070 */
[----:B---3--:R-:W-:-:S04]  /*0460*/  UISETP.NE.U32.AND UP0, UPT, UR4, URZ, UPT ;  /* 0x000000ff0400728c */ /* 0x008fc8000bf05070 */
[----:B------:R-:W-:-:S04]  /*0470*/  UISETP.NE.AND.EX UP1, UPT, UR5, URZ, UPT, UP0 ;  /* 0x000000ff0500728c */ /* 0x000fc8000bf25300 */
[----:B------:R-:W-:-:S04]  /*0480*/  UISETP.EQ.OR.EX UP4, UPT, UR9, URZ, !UP1, UP2 ;  /* 0x000000ff0900728c */ /* 0x000fc8000cf82720 */
[----:B------:R-:W-:-:S06]  /*0490*/  UP2UR UR4, UPR, URZ, 0x10 ;  /* 0x00000010ff047883 */ /* 0x000fcc0008000000 */
[----:B------:R-:W-:Y:S01]  /*04a0*/  MOV R49, UR4 ;  /* 0x0000000400317c02 */ /* 0x000fe20008000f00 */
[----:B------:R-:W-:Y:S06]  /*04b0*/  BRA.U !UP4, `(.L_x_8) ;  /* 0x000000010c207547 */ /* 0x000fec000b800000 */
[----:B------:R-:W-:Y:S01]  /*04c0*/  UISETP.NE.U32.AND UP2, UPT, UR8, URZ, UPT ;  /* 0x000000ff0800728c */ /* 0x000fe2000bf45070 */
[----:B-----5:R-:W-:Y:S01]  /*04d0*/  FSETP.NEU.AND P0, PT, R27, RZ, PT ;  /* 0x000000ff1b00720b */ /* 0x020fe20003f0d000 */
[----:B------:R-:W-:Y:S02]  /*04e0*/  USEL UR4, URZ, 0xffffffff, UP1 ;  /* 0xffffffffff047887 */ /* 0x000fe40008800000 */
[----:B------:R-:W-:-:S10]  /*04f0*/  UISETP.NE.AND.EX UP2, UPT, UR9, URZ, UPT, UP2 ;  /* 0x000000ff0900728c */ /* 0x000fd4000bf45320 */
[----:B------:R-:W-:Y:S01]  /*0500*/  VOTEU.ANY UP0, P0 ;  /* 0x0000000000ff7886 */ /* 0x000fe20000000100 */
[----:B------:R-:W-:-:S04]  /*0510*/  @!UP2 USEL UR4, URZ, 0xffffffff, UP0 ;  /* 0xffffffffff04a887 */ /* 0x000fc80008000000 */
[----:B------:R-:W-:-:S04]  /*0520*/  ULOP3.LUT UR4, UR4, 0x1, URZ, 0xc0, !UPT ;  /* 0x0000000104047892 */ /* 0x000fc8000f8ec0ff */
[----:B------:R-:W-:-:S11]  /*0530*/  UISETP.NE.U32.AND UP3, UPT, UR4, 0x1, UPT ;  /* 0x000000010400788c */ /* 0x000fd6000bf65070 */
.L_x_8:
[----:B------:R-:W3:Y:S01]  /*0540*/  SHFL.IDX PT, R0, R46, RZ, 0x1f ;  /* 0x00001fff2e007589 */ /* 0x000ee200000e0000 */
[----:B------:R-:W-:Y:S02]  /*0550*/  UISETP.NE.AND UP5, UPT, UR18, 0x2, UPT ;  /* 0x000000021200788c */ /* 0x000fe4000bfa5270 */
[----:B------:R-:W-:Y:S02]  /*0560*/  UISETP.NE.AND UP0, UPT, UR18, 0x2, UPT ;  /* 0x000000021200788c */ /* 0x000fe4000bf05270 */
[----:B------:R-:W-:Y:S02]  /*0570*/  UISETP.NE.OR UP2, UPT, UR31, URZ, UP5 ;  /* 0x000000ff1f00728c */ /* 0x000fe4000af45670 */
[----:B------:R-:W-:-:S04]  /*0580*/  USEL UR67, URZ, 0x1, UP0 ;  /* 0x00000001ff437887 */ /* 0x000fc80008000000 */
[----:B------:R-:W-:Y:S02]  /*0590*/  PLOP3.LUT P3, PT, P1, PT, UP2, 0xae, 0xea ;  /* 0x0000000000ea781c */ /* 0x000fe40000f6f52e */
[----:B---3--:R-:W-:-:S13]  /*05a0*/  ISETP.NE.AND P0, PT, R0, RZ, PT ;  /* 0x000000ff0000720c */ /* 0x008fda0003f05270 */
[----:B------:R-:W-:Y:S05]  /*05b0*/  @P0 BRA `(.L_x_9) ;  /* 0x0000000400040947 */ /* 0x000fea0003800000 */
[----:B------:R-:W-:Y:S01]  /*05c0*/  ELECT P0, URZ, PT ;  /* 0x0000000000ff782f */ /* 0x000fe20003800000 */
[----:B------:R-:W-:-:S12]  /*05d0*/  BSSY.RECONVERGENT B0, `(.L_x_9) ;  /* 0x000003f000007945 */ /* 0x000fd80003800200 */
[----:B------:R-:W-:Y:S05]  /*05e0*/  @!P0 BRA `(.L_x_10) ;  /* 0x0000000000f48947 */ /* 0x000fea0003800000 */
[----:B------:R-:W3:Y:S01]  /*05f0*/  S2UR UR5, SR_CgaCtaId ;  /* 0x00000000000579c3 */ /* 0x000ee20000008800 */
[----:B------:R-:W-:Y:S01]  /*0600*/  UMOV UR4, 0x400 ;  /* 0x0000040000047882 */ /* 0x000fe20000000000 */
[----:B------:R-:W-:Y:S02]  /*0610*/  UMOV UR6, 0x1 ;  /* 0x0000000100067882 */ /* 0x000fe40000000000 */
[----:B------:R-:W-:-:S04]  /*0620*/  UIADD3 UR6, UPT, UPT, -UR6, 0x100000, URZ ;  /* 0x0010000006067890 */ /* 0x000fc8000fffe1ff */
[----:B------:R-:W-:Y:S02]  /*0630*/  USHF.L.U32 UR7, UR6, 0xb, URZ ;  /* 0x0000000b06077899 */ /* 0x000fe400080006ff */
[----:B------:R-:W-:Y:S02]  /*0640*/  USHF.L.U32 UR6, UR6, 0x1, URZ ;  /* 0x0000000106067899 */ /* 0x000fe400080006ff */
[----:B---3--:R-:W-:Y:S01]  /*0650*/  ULEA UR4, UR5, UR4, 0x18 ;  /* 0x0000000405047291 */ /* 0x008fe2000f8ec0ff */
[----:B------:R-:W3:Y:S11]  /*0660*/  FENCE.VIEW.ASYNC.S ;  /* 0x00000000000073c6 */ /* 0x000ef60000000000 */
[----:B---3--:R3:W4:Y:S01]  /*0670*/  SYNCS.EXCH.64 URZ, [UR4], UR6 ;  /* 0x0000000604ff75b2 */ /* 0x0087220008000100 */
[----:B------:R3:W1:Y:S01]  /*0680*/  SYNCS.EXCH.64 URZ, [UR4+0xd0], UR6 ;  /* 0x0000d00604ff75b2 */ /* 0x0006620008000100 */
        /* <DEDUP_REMOVED lines=49> */
[----:B------:R3:W1:Y:S02]  /*09a0*/  SYNCS.EXCH.64 URZ, [UR4+0x198], UR6 ;  /* 0x0001980604ff75b2 */ /* 0x0006640008000100 */
[----:B---34-:R-:W-:Y:S01]  /*09b0*/  NOP ;  /* 0x0000000000007918 */ /* 0x018fe20000000000 */
.L_x_10:
[----:B------:R-:W-:Y:S05]  /*09c0*/  BSYNC.RECONVERGENT B0 ;  /* 0x0000000000007941 */ /* 0x000fea0003800200 */
.L_x_9:
[----:B------:R-:W3:Y:S01]  /*09d0*/  SHFL.IDX PT, R0, R46, RZ, 0x1f ;  /* 0x00001fff2e007589 */ /* 0x000ee200000e0000 */
[----:B------:R-:W-:Y:S01]  /*09e0*/  NOP ;  /* 0x0000000000007918 */ /* 0x000fe20000000000 */
[----:B---3--:R-:W-:-:S13]  /*09f0*/  ISETP.NE.AND P0, PT, R0, 0x1, PT ;  /* 0x000000010000780c */ /* 0x008fda0003f05270 */
[----:B------:R-:W-:Y:S05]  /*0a00*/  @P0 BRA `(.L_x_11) ;  /* 0x0000000000580947 */ /* 0x000fea0003800000 */
[----:B------:R-:W3:Y:S01]  /*0a10*/  S2UR UR5, SR_CgaCtaId ;  /* 0x00000000000579c3 */ /* 0x000ee20000008800 */
[----:B------:R-:W-:Y:S01]  /*0a20*/  UMOV UR4, 0x400 ;  /* 0x0000040000047882 */ /* 0x000fe20000000000 */
[----:B------:R-:W-:Y:S01]  /*0a30*/  UMOV UR8, 0x20 ;  /* 0x0000002000087882 */ /* 0x000fe20000000000 */
[----:B------:R-:W-:Y:S01]  /*0a40*/  UMOV UR6, 0x80 ;  /* 0x0000008000067882 */ /* 0x000fe20000000000 */
[----:B------:R-:W-:-:S04]  /*0a50*/  UIADD3 UR8, UPT, UPT, -UR8, 0x100000, URZ ;  /* 0x0010000008087890 */ /* 0x000fc8000fffe1ff */
[----:B------:R-:W-:Y:S02]  /*0a60*/  USHF.L.U32 UR9, UR8, 0xb, URZ ;  /* 0x0000000b08097899 */ /* 0x000fe400080006ff */
[----:B------:R-:W-:Y:S02]  /*0a70*/  USHF.L.U32 UR8, UR8, 0x1, URZ ;  /* 0x0000000108087899 */ /* 0x000fe400080006ff */
[----:B------:R-:W-:-:S04]  /*0a80*/  UIADD3 UR6, UPT, UPT, -UR6, 0x100000, URZ ;  /* 0x0010000006067890 */ /* 0x000fc8000fffe1ff */
[----:B------:R-:W-:Y:S02]  /*0a90*/  USHF.L.U32 UR7, UR6, 0xb, URZ ;  /* 0x0000000b06077899 */ /* 0x000fe400080006ff */
[----:B------:R-:W-:Y:S01]  /*0aa0*/  USHF.L.U32 UR6, UR6, 0x1, URZ ;  /* 0x0000000106067899 */ /* 0x000fe200080006ff */
[----:B------:R-:W-:Y:S01]  /*0ab0*/  ELECT P0, URZ, PT ;  /* 0x0000000000ff782f */ /* 0x000fe20003800000 */
[----:B---3--:R-:W-:Y:S01]  /*0ac0*/  ULEA UR4, UR5, UR4, 0x18 ;  /* 0x0000000405047291 */ /* 0x008fe2000f8ec0ff */
[----:B------:R-:W3:Y:S11]  /*0ad0*/  FENCE.VIEW.ASYNC.S ;  /* 0x00000000000073c6 */ /* 0x000ef60000000000 */
[----:B---3--:R3:W4:Y:S01]  /*0ae0*/  SYNCS.EXCH.64 URZ, [UR4+0x1a0], UR8 ;  /* 0x0001a00804ff75b2 */ /* 0x0087220008000100 */
[----:B------:R3:W1:Y:S01]  /*0af0*/  SYNCS.EXCH.64 URZ, [UR4+0x1c0], UR6 ;  /* 0x0001c00604ff75b2 */ /* 0x0006620008000100 */
[----:B------:R3:W1:Y:S01]  /*0b00*/  SYNCS.EXCH.64 URZ, [UR4+0x1a8], UR8 ;  /* 0x0001a80804ff75b2 */ /* 0x0006620008000100 */
[----:B------:R3:W1:Y:S01]  /*0b10*/  SYNCS.EXCH.64 URZ, [UR4+0x1c8], UR6 ;  /* 0x0001c80604ff75b2 */ /* 0x0006620008000100 */
[----:B------:R3:W1:Y:S01]  /*0b20*/  SYNCS.EXCH.64 URZ, [UR4+0x1b0], UR8 ;  /* 0x0001b00804ff75b2 */ /* 0x0006620008000100 */
[----:B------:R3:W1:Y:S01]  /*0b30*/  SYNCS.EXCH.64 URZ, [UR4+0x1d0], UR6 ;  /* 0x0001d00604ff75b2 */ /* 0x0006620008000100 */
[----:B------:R3:W1:Y:S01]  /*0b40*/  SYNCS.EXCH.64 URZ, [UR4+0x1b8], UR8 ;  /* 0x0001b80804ff75b2 */ /* 0x0006620008000100 */
[----:B------:R3:W1:Y:S01]  /*0b50*/  SYNCS.EXCH.64 URZ, [UR4+0x1d8], UR6 ;  /* 0x0001d80604ff75b2 */ /* 0x0006620008000100 */
[----:B------:R-:W-:Y:S01]  /*0b60*/  NOP ;  /* 0x0000000000007918 */ /* 0x000fe20000000000 */
.L_x_11:
[----:B------:R-:W2:Y:S01]  /*0b70*/  SHFL.IDX PT, R0, R46, RZ, 0x1f ;  /* 0x00001fff2e007589 */ /* 0x000ea200000e0000 */
[----:B------:R-:W-:Y:S01]  /*0b80*/  NOP ;  /* 0x0000000000007918 */ /* 0x000fe20000000000 */
[----:B--2---:R-:W-:-:S13]  /*0b90*/  ISETP.NE.AND P0, PT, R0, 0x3, PT ;  /* 0x000000030000780c */ /* 0x004fda0003f05270 */
[----:B------:R-:W-:Y:S05]  /*0ba0*/  @P0 BRA `(.L_x_12) ;  /* 0x0000000000300947 */ /* 0x000fea0003800000 */
[----:B------:R-:W2:Y:S01]  /*0bb0*/  S2UR UR5, SR_CgaCtaId ;  /* 0x00000000000579c3 */ /* 0x000ea20000008800 */
[----:B---3--:R-:W-:Y:S01]  /*0bc0*/  UMOV UR4, 0x400 ;  /* 0x0000040000047882 */ /* 0x008fe20000000000 */
[----:B------:R-:W-:Y:S01]  /*0bd0*/  UMOV UR6, 0x20 ;  /* 0x0000002000067882 */ /* 0x000fe20000000000 */
[----:B------:R-:W-:Y:S01]  /*0be0*/  ELECT P0, URZ, PT ;  /* 0x0000000000ff782f */ /* 0x000fe20003800000 */
[----:B------:R-:W-:-:S04]  /*0bf0*/  UIADD3 UR6, UPT, UPT, -UR6, 0x100000, URZ ;  /* 0x0010000006067890 */ /* 0x000fc8000fffe1ff */
[----:B------:R-:W-:Y:S02]  /*0c00*/  USHF.L.U32 UR7, UR6, 0xb, URZ ;  /* 0x0000000b06077899 */ /* 0x000fe400080006ff */
[----:B------:R-:W-:Y:S02]  /*0c10*/  USHF.L.U32 UR6, UR6, 0x1, URZ ;  /* 0x0000000106067899 */ /* 0x000fe400080006ff */
[----:B--2---:R-:W-:Y:S01]  /*0c20*/  ULEA UR4, UR5, UR4, 0x18 ;  /* 0x0000000405047291 */ /* 0x004fe2000f8ec0ff */
[----:B------:R-:W2:Y:S11]  /*0c30*/  FENCE.VIEW.ASYNC.S ;  /* 0x00000000000073c6 */ /* 0x000eb60000000000 */
[----:B--2---:R2:W3:Y:S01]  /*0c40*/  SYNCS.EXCH.64 URZ, [UR4+0x1e0], UR6 ;  /* 0x0001e00604ff75b2 */ /* 0x0044e20008000100 */
[----:B------:R2:W1:Y:S01]  /*0c50*/  SYNCS.EXCH.64 URZ, [UR4+0x1e8], UR6 ;  /* 0x0001e80604ff75b2 */ /* 0x0004620008000100 */
[----:B------:R-:W-:Y:S01]  /*0c60*/  NOP ;  /* 0x0000000000007918 */ /* 0x000fe20000000000 */
.L_x_12:
[----:B------:R-:W4:Y:S01]  /*0c70*/  SHFL.IDX PT, R0, R46, RZ, 0x1f ;  /* 0x00001fff2e007589 */ /* 0x000f2200000e0000 */
[----:B------:R-:W-:Y:S01]  /*0c80*/  NOP ;  /* 0x0000000000007918 */ /* 0x000fe20000000000 */
[----:B----4-:R-:W-:-:S13]  /*0c90*/  ISETP.NE.AND P0, PT, R0, 0x4, PT ;  /* 0x000000040000780c */ /* 0x010fda0003f05270 */
[----:B------:R-:W-:Y:S05]  /*0ca0*/  @P0 BRA `(.L_x_13) ;  /* 0x0000000000440947 */ /* 0x000fea0003800000 */
[----:B------:R-:W4:Y:S01]  /*0cb0*/  S2UR UR5, SR_CgaCtaId ;  /* 0x00000000000579c3 */ /* 0x000f220000008800 */
[----:B--23--:R-:W-:Y:S01]  /*0cc0*/  UMOV UR4, 0x1e0 ;  /* 0x000001e000047882 */ /* 0x00cfe20000000000 */
[----:B------:R-:W-:Y:S01]  /*0cd0*/  UMOV UR6, 0x400 ;  /* 0x0000040000067882 */ /* 0x000fe20000000000 */
[----:B------:R-:W-:Y:S01]  /*0ce0*/  USEL UR4, UR4, 0x1a0, UP3 ;  /* 0x000001a004047887 */ /* 0x000fe20009800000 */
[----:B------:R-:W-:Y:S01]  /*0cf0*/  UMOV UR8, 0x1 ;  /* 0x0000000100087882 */ /* 0x000fe20000000000 */
[----:B------:R-:W-:Y:S01]  /*0d00*/  ELECT P0, URZ, PT ;  /* 0x0000000000ff782f */ /* 0x000fe20003800000 */
[----:B------:R-:W-:-:S04]  /*0d10*/  UIADD3 UR8, UPT, UPT, -UR8, 0x100000, URZ ;  /* 0x0010000008087890 */ /* 0x000fc8000fffe1ff */
[----:B------:R-:W-:Y:S02]  /*0d20*/  USHF.L.U32 UR9, UR8, 0xb, URZ ;  /* 0x0000000b08097899 */ /* 0x000fe400080006ff */
[----:B------:R-:W-:Y:S02]  /*0d30*/  USHF.L.U32 UR8, UR8, 0x1, URZ ;  /* 0x0000000108087899 */ /* 0x000fe400080006ff */
[----:B----4-:R-:W-:Y:S02]  /*0d40*/  ULEA UR6, UR5, UR6, 0x18 ;  /* 0x0000000605067291 */ /* 0x010fe4000f8ec0ff */
[----:B------:R-:W-:-:S04]  /*0d50*/  UIADD3 UR4, UPT, UPT, -UR4, 0x100000, URZ ;  /* 0x0010000004047890 */ /* 0x000fc8000fffe1ff */
[----:B------:R-:W-:Y:S02]  /*0d60*/  USHF.L.U32 UR5, UR4, 0xb, URZ ;  /* 0x0000000b04057899 */ /* 0x000fe400080006ff */
[----:B------:R-:W-:Y:S01]  /*0d70*/  USHF.L.U32 UR4, UR4, 0x1, URZ ;  /* 0x0000000104047899 */ /* 0x000fe200080006ff */
[----:B------:R-:W2:Y:S03]  /*0d80*/  FENCE.VIEW.ASYNC.S ;  /* 0x00000000000073c6 */ /* 0x000ea60000000000 */
[----:B--2---:R4:W2:Y:S08]  /*0d90*/  SYNCS.EXCH.64 URZ, [UR6+0x1f0], UR8 ;  /* 0x0001f00806ff75b2 */ /* 0x0048b00008000100 */
[----:B------:R4:W3:Y:S02]  /*0da0*/  SYNCS.EXCH.64 URZ, [UR6+0x1f8], UR4 ;  /* 0x0001f80406ff75b2 */ /* 0x0008e40008000100 */
[----:B----4-:R-:W-:Y:S01]  /*0db0*/  NOP ;  /* 0x0000000000007918 */ /* 0x010fe20000000000 */
.L_x_13:
[----:B------:R-:W4:Y:S01]  /*0dc0*/  SHFL.IDX PT, R0, R46, RZ, 0x1f ;  /* 0x00001fff2e007589 */ /* 0x000f2200000e0000 */
[----:B------:R-:W-:Y:S01]  /*0dd0*/  ISETP.NE.OR P1, PT, RZ, UR18, !P1 ;  /* 0x00000012ff007c0c */ /* 0x000fe2000cf25670 */
[----:B------:R-:W-:Y:S01]  /*0de0*/  NOP ;  /* 0x0000000000007918 */ /* 0x000fe20000000000 */
[----:B----4-:R-:W-:-:S13]  /*0df0*/  ISETP.NE.AND P0, PT, R0, 0x5, PT ;  /* 0x000000050000780c */ /* 0x010fda0003f05270 */
[----:B------:R-:W-:Y:S05]  /*0e00*/  @P0 BRA `(.L_x_14) ;  /* 0x0000000000480947 */ /* 0x000fea0003800000 */
[----:B------:R-:W4:Y:S01]  /*0e10*/  S2UR UR5, SR_CgaCtaId ;  /* 0x00000000000579c3 */ /* 0x000f220000008800 */
[----:B--23--:R-:W-:Y:S01]  /*0e20*/  UMOV UR4, 0x400 ;  /* 0x0000040000047882 */ /* 0x00cfe20000000000 */
        /* <DEDUP_REMOVED lines=9> */
[----:B----4-:R-:W-:Y:S01]  /*0ec0*/  ULEA UR4, UR5, UR4, 0x18 ;  /* 0x0000000405047291 */ /* 0x010fe2000f8ec0ff */
[----:B------:R-:W2:Y:S11]  /*0ed0*/  FENCE.VIEW.ASYNC.S ;  /* 0x00000000000073c6 */ /* 0x000eb60000000000 */
[----:B--2---:R4:W2:Y:S01]  /*0ee0*/  SYNCS.EXCH.64 URZ, [UR4+0x200], UR6 ;  /* 0x0002000604ff75b2 */ /* 0x0048a20008000100 */
[----:B------:R4:W3:Y:S01]  /*0ef0*/  SYNCS.EXCH.64 URZ, [UR4+0x210], UR8 ;  /* 0x0002100804ff75b2 */ /* 0x0008e20008000100 */
[----:B------:R4:W1:Y:S01]  /*0f00*/  SYNCS.EXCH.64 URZ, [UR4+0x208], UR6 ;  /* 0x0002080604ff75b2 */ /* 0x0008620008000100 */
[----:B------:R4:W1:Y:S02]  /*0f10*/  SYNCS.EXCH.64 URZ, [UR4+0x218], UR8 ;  /* 0x0002180804ff75b2 */ /* 0x0008640008000100 */
[----:B----4-:R-:W-:Y:S01]  /*0f20*/  NOP ;  /* 0x0000000000007918 */ /* 0x010fe20000000000 */
.L_x_14:
[----:B--23--:R-:W2:Y:S01]  /*0f30*/  S2UR UR7, SR_CgaCtaId ;  /* 0x00000000000779c3 */ /* 0x00cea20000008800 */
[----:B------:R-:W-:Y:S01]  /*0f40*/  VOTEU.ALL UP0, P1 ;  /* 0x0000000000ff7886 */ /* 0x000fe20000800000 */
[----:B------:R-:W-:Y:S01]  /*0f50*/  UMOV UR4, 0x20 ;  /* 0x0000002000047882 */ /* 0x000fe20000000000 */
[----:B------:R-:W-:Y:S01]  /*0f60*/  NOP ;  /* 0x0000000000007918 */ /* 0x000fe20000000000 */
[----:B-1----:R-:W-:Y:S01]  /*0f70*/  LOP3.LUT R3, R55, 0x1f, RZ, 0xc0, !PT ;  /* 0x0000001f37037812 */ /* 0x002fe200078ec0ff */
[----:B------:R-:W-:Y:S01]  /*0f80*/  UISETP.NE.AND UP4, UPT, UR18, URZ, UPT ;  /* 0x000000ff1200728c */ /* 0x000fe2000bf85270 */
[----:B------:R-:W-:Y:S01]  /*0f90*/  @!UP0 UMOV UR6, 0x400 ;  /* 0x0000040000068882 */ /* 0x000fe20000000000 */
[----:B------:R-:W-:-:S04]  /*0fa0*/  @!UP0 UIADD3 UR4, UPT, UPT, -UR4, 0x100000, URZ ;  /* 0x0010000004048890 */ /* 0x000fc8000fffe1ff */
[----:B------:R-:W-:Y:S02]  /*0fb0*/  @!UP0 USHF.L.U32 UR5, UR4, 0xb, URZ ;  /* 0x0000000b04058899 */ /* 0x000fe400080006ff */
[----:B------:R-:W-:Y:S02]  /*0fc0*/  @!UP0 USHF.L.U32 UR4, UR4, 0x1, URZ ;  /* 0x0000000104048899 */ /* 0x000fe400080006ff */
[----:B--2---:R-:W-:Y:S01]  /*0fd0*/  @!UP0 ULEA UR6, UR7, UR6, 0x18 ;  /* 0x0000000607068291 */ /* 0x004fe2000f8ec0ff */
[----:B------:R-:W1:Y:S01]  /*0fe0*/  LDCU UR7, c[0x0][0x36c] ;  /* 0x00006d80ff0777ac */ /* 0x000e620008000800 */
[----:B------:R-:W-:Y:S01]  /*0ff0*/  VOTEU.ALL UP0, P1 ;  /* 0x0000000000ff7886 */ /* 0x000fe20000800000 */
[----:B------:R-:W2:Y:S09]  /*1000*/  FENCE.VIEW.ASYNC.S ;  /* 0x00000000000073c6 */ /* 0x000eb20000000000 */
[----:B--2---:R2:W3:Y:S01]  /*1010*/  @!UP0 SYNCS.EXCH.64 URZ, [UR6+0x220], UR4 ;  /* 0x0002200406ff85b2 */ /* 0x0044e20008000100 */
[----:B-1----:R-:W-:-:S09]  /*1020*/  UISETP.EQ.U32.AND UP6, UPT, UR7, 0x1, UPT ;  /* 0x000000010700788c */ /* 0x002fd2000bfc2070 */
[----:B--2---:R-:W-:Y:S05]  /*1030*/  BRA.U !UP6, `(.L_x_15) ;  /* 0x000000010e087547 */ /* 0x004fea000b800000 */
[----:B---3--:R-:W-:Y:S01]  /*1040*/  UCGABAR_ARV ;  /* 0x00000000000079c7 */ /* 0x008fe20008000000 */
[----:B------:R-:W-:Y:S05]  /*1050*/  BRA `(.L_x_16) ;  /* 0x0000000000047947 */ /* 0x000fea0003800000 */
.L_x_15:
[----:B---3--:R-:W-:Y:S01]  /*1060*/  NOP ;  /* 0x0000000000007918 */ /* 0x008fe20000000000 */
.L_x_16:
[----:B------:R-:W1:Y:S01]  /*1070*/  S2UR UR22, SR_CTAID.X ;  /* 0x00000000001679c3 */ /* 0x000e620000002500 */
[----:B------:R-:W-:-:S05]  /*1080*/  CS2R.32 R48, SR_CgaSize ;  /* 0x0000000000307805 */ /* 0x000fca0000008a00 */
[----:B------:R-:W-:-:S05]  /*1090*/  IMAD R48, R48, -0xa0, RZ ;  /* 0xffffff6030307824 */ /* 0x000fca00078e02ff */
[----:B------:R-:W-:-:S14]  /*10a0*/  R2UR UR5, R48 ;  /* 0x00000000300572ca */ /* 0x000fdc00000e0000 */
[----:B------:R-:W2:Y:S01]  /*10b0*/  LDCU UR5, c[0x0][UR5+0x2b0] ;  /* 0x00005600050577ac */ /* 0x000ea20008000800 */
[----:B------:R-:W-:-:S05]  /*10c0*/  CS2R.32 R48, SR_CgaSize ;  /* 0x0000000000307805 */ /* 0x000fca0000008a00 */
[----:B------:R-:W-:-:S05]  /*10d0*/  IMAD R48, R48, -0xa0, RZ ;  /* 0xffffff6030307824 */ /* 0x000fca00078e02ff */
[----:B------:R-:W-:-:S14]  /*10e0*/  R2UR UR4, R48 ;  /* 0x00000000300472ca */ /* 0x000fdc00000e0000 */
[----:B------:R-:W3:Y:S01]  /*10f0*/  LDCU UR4, c[0x0][UR4+0x2b4] ;  /* 0x00005680040477ac */ /* 0x000ee20008000800 */
[----:B------:R-:W4:Y:S01]  /*1100*/  S2UR UR20, SR_CTAID.Y ;  /* 0x00000000001479c3 */ /* 0x000f220000002600 */
[----:B------:R-:W-:-:S05]  /*1110*/  CS2R.32 R48, SR_CgaSize ;  /* 0x0000000000307805 */ /* 0x000fca0000008a00 */
[----:B------:R-:W-:-:S05]  /*1120*/  IMAD R48, R48, -0xa0, RZ ;  /* 0xffffff6030307824 */ /* 0x000fca00078e02ff */
[----:B------:R-:W-:-:S14]  /*1130*/  R2UR UR7, R48 ;  /* 0x00000000300772ca */ /* 0x000fdc00000e0000 */
[----:B------:R-:W3:Y:S01]  /*1140*/  LDCU UR7, c[0x0][UR7+0x2a0] ;  /* 0x00005400070777ac */ /* 0x000ee20008000800 */
[----:B------:R-:W-:-:S05]  /*1150*/  CS2R.32 R48, SR_CgaSize ;  /* 0x0000000000307805 */ /* 0x000fca0000008a00 */
[----:B------:R-:W-:-:S05]  /*1160*/  IMAD R48, R48, -0xa0, RZ ;  /* 0xffffff6030307824 */ /* 0x000fca00078e02ff */
[----:B------:R-:W-:-:S14]  /*1170*/  R2UR UR8, R48 ;  /* 0x00000000300872ca */ /* 0x000fdc00000e0000 */
[----:B------:R-:W3:Y:S01]  /*1180*/  LDCU UR8, c[0x0][UR8+0x2a4] ;  /* 0x00005480080877ac */ /* 0x000ee20008000800 */
[----:B------:R-:W3:Y:S01]  /*1190*/  LDCU UR19, c[0x0][0xb24] ;  /* 0x00016480ff1377ac */ /* 0x000ee20008000800 */
[----:B------:R-:W3:Y:S01]  /*11a0*/  LDCU UR39, c[0x0][0xb24] ;  /* 0x00016480ff2777ac */ /* 0x000ee20008000800 */
[----:B-1----:R-:W-:Y:S01]  /*11b0*/  I2FP.F32.U32 R2, UR22 ;  /* 0x0000001600027c45 */ /* 0x002fe20008201000 */
[----:B------:R-:W1:Y:S04]  /*11c0*/  LDCU UR24, c[0x0][0xb30] ;  /* 0x00016600ff1877ac */ /* 0x000e680008000800 */
[----:B--2---:R-:W-:Y:S01]  /*11d0*/  FMUL R2, R2, UR5 ;  /* 0x0000000502027c20 */ /* 0x004fe20008400000 */
[----:B----4-:R-:W-:-:S05]  /*11e0*/  I2FP.F32.U32 R0, UR20 ;  /* 0x0000001400007c45 */ /* 0x010fca0008201000 */
[----:B------:R-:W2:Y:S01]  /*11f0*/  F2I.U32.TRUNC.NTZ R2, R2 ;  /* 0x0000000200027305 */ /* 0x000ea2000020f000 */
[----:B---3--:R-:W-:-:S07]  /*1200*/  FMUL R0, R0, UR4 ;  /* 0x0000000400007c20 */ /* 0x008fce0008400000 */
[----:B------:R-:W3:Y:S01]  /*1210*/  F2I.U32.TRUNC.NTZ R0, R0 ;  /* 0x0000000000007305 */ /* 0x000ee2000020f000 */
[----:B--2---:R-:W-:Y:S02]  /*1220*/  R2UR UR4, R2 ;  /* 0x00000000020472ca */ /* 0x004fe400000e0000 */
[----:B------:R-:W-:Y:S02]  /*1230*/  PRMT R2, RZ, 0x7610, R2 ;  /* 0x00007610ff027816 */ /* 0x000fe40000000002 */
[----:B---3--:R-:W-:Y:S02]  /*1240*/  R2UR UR6, R0 ;  /* 0x00000000000672ca */ /* 0x008fe400000e0000 */
[----:B------:R-:W-:-:S07]  /*1250*/  PRMT R0, RZ, 0x7610, R0 ;  /* 0x00007610ff007816 */ /* 0x000fce0000000000 */
[----:B------:R-:W-:-:S04]  /*1260*/  UIADD3 UR5, UPT, UPT, -UR4, URZ, URZ ;  /* 0x000000ff04057290 */ /* 0x000fc8000fffe1ff */
[----:B------:R-:W-:Y:S02]  /*1270*/  UIMAD UR5, UR7, UR5, UR22 ;  /* 0x00000005070572a4 */ /* 0x000fe4000f8e0216 */
[----:B------:R-:W-:-:S04]  /*1280*/  UIADD3 UR4, UPT, UPT, -UR6, URZ, URZ ;  /* 0x000000ff06047290 */ /* 0x000fc8000fffe1ff */
[----:B------:R-:W-:Y:S01]  /*1290*/  IMAD.U32 R48, RZ, RZ, UR5 ;  /* 0x00000005ff307e24 */ /* 0x000fe2000f8e00ff */
[----:B------:R-:W-:-:S06]  /*12a0*/  UIMAD UR4, UR8, UR4, UR20 ;  /* 0x00000004080472a4 */ /* 0x000fcc000f8e0214 */
[----:B------:R-:W-:Y:S01]  /*12b0*/  IMAD.U32 R47, RZ, RZ, UR4 ;  /* 0x00000004ff2f7e24 */ /* 0x000fe2000f8e00ff */
[----:B-1----:R-:W-:Y:S06]  /*12c0*/  BRA.U UP4, `(.L_x_17) ;  /* 0x0000000104307547 */ /* 0x002fec000b800000 */
[----:B------:R-:W-:Y:S01]  /*12d0*/  R2UR UR5, R47 ;  /* 0x000000002f0572ca */ /* 0x000fe200000e0000 */
[----:B------:R-:W-:Y:S01]  /*12e0*/  UMOV UR7, 0x3 ;  /* 0x0000000300077882 */ /* 0x000fe20000000000 */
[----:B------:R-:W-:-:S11]  /*12f0*/  R2UR UR4, R48 ;  /* 0x00000000300472ca */ /* 0x000fd600000e0000 */
[----:B------:R-:W-:-:S04]  /*1300*/  UISETP.NE.AND UP0, UPT, UR5, URZ, UPT ;  /* 0x000000ff0500728c */ /* 0x000fc8000bf05270 */
[----:B------:R-:W-:Y:S02]  /*1310*/  UISETP.LT.U32.OR UP0, UPT, UR4, 0x2, !UP0 ;  /* 0x000000020400788c */ /* 0x000fe4000c701470 */
[----:B------:R-:W-:Y:S02]  /*1320*/  ULOP3.LUT UR4, UR4, 0xfffffffe, URZ, 0xc0, !UPT ;  /* 0xfffffffe04047892 */ /* 0x000fe4000f8ec0ff */
[----:B------:R-:W-:Y:S02]  /*1330*/  USEL UR6, URZ, 0x1, !UP0 ;  /* 0x00000001ff067887 */ /* 0x000fe4000c000000 */
[----:B------:R-:W-:Y:S02]  /*1340*/  USEL UR5, URZ, 0x2, !UP0 ;  /* 0x00000002ff057887 */ /* 0x000fe4000c000000 */
[----:B------:R-:W-:Y:S02]  /*1350*/  USHF.L.U32 UR4, UR7, UR4, URZ ;  /* 0x0000000407047299 */ /* 0x000fe400080006ff */
[----:B------:R-:W-:-:S04]  /*1360*/  UIADD3 UR5, UPT, UPT, UR6, UR5, URZ ;  /* 0x0000000506057290 */ /* 0x000fc8000fffe0ff */
[----:B------:R-:W-:Y:S02]  /*1370*/  IMAD.U32 R0, RZ, RZ, UR4 ;  /* 0x00000004ff007e24 */ /* 0x000fe4000f8e00ff */
[----:B------:R-:W-:-:S07]  /*1380*/  IMAD.U32 R2, RZ, RZ, UR5 ;  /* 0x00000005ff027e24 */ /* 0x000fce000f8e00ff */
.L_x_17:
[----:B------:R-:W1:Y:S01]  /*1390*/  S2UR UR48, SR_CTAID.Z ;  /* 0x00000000003079c3 */ /* 0x000e620000002700 */
[----:B------:R-:W-:Y:S01]  /*13a0*/  UISETP.GE.AND UP0, UPT, UR19, 0x1, UPT ;  /* 0x000000011300788c */ /* 0x000fe2000bf06270 */
[----:B------:R-:W-:-:S08]  /*13b0*/  UMOV UR45, UR22 ;  /* 0x00000016002d7c82 */ /* 0x000fd00008000000 */
[----:B------:R-:W-:Y:S05]  /*13c0*/  BRA.U !UP0, `(.L_x_18) ;  /* 0x0000000108d47547 */ /* 0x000fea000b800000 */
[----:B------:R-:W2:Y:S01]  /*13d0*/  LDCU.128 UR12, c[0x0][0xb10] ;  /* 0x00016200ff0c77ac */ /* 0x000ea20008000c00 */
[----:B------:R-:W3:Y:S01]  /*13e0*/  LDCU UR21, c[0x0][0xb0c] ;  /* 0x00016180ff1577ac */ /* 0x000ee20008000800 */
[----:B------:R-:W4:Y:S01]  /*13f0*/  LDCU UR6, c[0x0][0x370] ;  /* 0x00006e00ff0677ac */ /* 0x000f220008000800 */
[----:B------:R-:W1:Y:S01]  /*1400*/  LDCU UR7, c[0x0][0x374] ;  /* 0x00006e80ff0777ac */ /* 0x000e620008000800 */
[----:B------:R-:W1:Y:S01]  /*1410*/  LDCU UR23, c[0x0][0xb20] ;  /* 0x00016400ff1777ac */ /* 0x000e620008000800 */
[----:B--2---:R-:W-:Y:S02]  /*1420*/  UIMAD.WIDE.U32 UR4, UR22, UR12, URZ ;  /* 0x0000000c160472a5 */ /* 0x004fe4000f8e00ff */
[----:B---3--:R-:W-:Y:S01]  /*1430*/  UISETP.NE.AND UP0, UPT, UR21, 0x1, UPT ;  /* 0x000000011500788c */ /* 0x008fe2000bf05270 */
[----:B------:R-:W2:Y:S01]  /*1440*/  LDCU.64 UR8, c[0x0][0xb28] ;  /* 0x00016500ff0877ac */ /* 0x000ea20008000a00 */
[----:B----4-:R-:W-:-:S03]  /*1450*/  UIMAD.WIDE.U32 UR10, UR6, UR12, URZ ;  /* 0x0000000c060a72a5 */ /* 0x010fc6000f8e00ff */
[----:B------:R-:W-:Y:S01]  /*1460*/  UMOV UR4, UR5 ;  /* 0x0000000500047c82 */ /* 0x000fe20008000000 */
[----:B------:R-:W-:Y:S02]  /*1470*/  UISETP.NE.AND UP2, UPT, UR19, 0x1, UPT ;  /* 0x000000011300788c */ /* 0x000fe4000bf45270 */
[----:B------:R-:W-:Y:S01]  /*1480*/  USHF.R.U32.HI UR4, URZ, UR13, UR4 ;  /* 0x0000000dff047299 */ /* 0x000fe20008011604 */
[----:B------:R-:W-:Y:S01]  /*1490*/  UMOV UR10, UR11 ;  /* 0x0000000b000a7c82 */ /* 0x000fe20008000000 */
[----:B------:R-:W-:Y:S02]  /*14a0*/  UIMAD.WIDE.U32 UR16, UR20, UR15, URZ ;  /* 0x0000000f141072a5 */ /* 0x000fe4000f8e00ff */
[----:B------:R-:W-:Y:S02]  /*14b0*/  USEL UR5, UR22, UR4, !UP0 ;  /* 0x0000000416057287 */ /* 0x000fe4000c000000 */
[----:B------:R-:W-:Y:S02]  /*14c0*/  @UP0 USHF.R.U32.HI UR6, URZ, UR13, UR10 ;  /* 0x0000000dff060299 */ /* 0x000fe4000801160a */
[----:B------:R-:W-:-:S02]  /*14d0*/  UISETP.NE.AND UP0, UPT, UR14, 0x1, UPT ;  /* 0x000000010e00788c */ /* 0x000fc4000bf05270 */
[----:B-1----:R-:W-:Y:S02]  /*14e0*/  UIMAD.WIDE.U32 UR10, UR7, UR15, URZ ;  /* 0x0000000f070a72a5 */ /* 0x002fe4000f8e00ff */
[----:B--2---:R-:W-:Y:S01]  /*14f0*/  UIMAD.WIDE.U32 UR12, UR6, UR8, URZ ;  /* 0x00000008060c72a5 */ /* 0x004fe2000f8e00ff */
[----:B------:R-:W-:Y:S01]  /*1500*/  UMOV UR4, UR17 ;  /* 0x0000001100047c82 */ /* 0x000fe20008000000 */
[----:B------:R-:W-:-:S03]  /*1510*/  UIADD3 UR45, UPT, UPT, -UR5, URZ, URZ ;  /* 0x000000ff052d7290 */ /* 0x000fc6000fffe1ff */
[----:B------:R-:W-:Y:S01]  /*1520*/  UMOV UR10, UR11 ;  /* 0x0000000b000a7c82 */ /* 0x000fe20008000000 */
[----:B------:R-:W-:Y:S02]  /*1530*/  USHF.R.U32.HI UR4, URZ, UR23, UR4 ;  /* 0x00000017ff047299 */ /* 0x000fe40008011604 */
[----:B------:R-:W-:Y:S01]  /*1540*/  @UP0 USHF.R.U32.HI UR7, URZ, UR23, UR10 ;  /* 0x00000017ff070299 */ /* 0x000fe2000801160a */
[----:B------:R-:W-:Y:S01]  /*1550*/  UMOV UR12, UR13 ;  /* 0x0000000d000c7c82 */ /* 0x000fe20008000000 */
[----:B------:R-:W-:Y:S02]  /*1560*/  USEL UR4, UR20, UR4, !UP0 ;  /* 0x0000000414047287 */ /* 0x000fe4000c000000 */
[----:B------:R-:W-:Y:S02]  /*1570*/  UIMAD.WIDE.U32 UR10, UR7, UR8, URZ ;  /* 0x00000008070a72a5 */ /* 0x000fe4000f8e00ff */
[----:B------:R-:W-:Y:S02]  /*1580*/  @UP2 USHF.R.U32.HI UR6, URZ, UR9, UR12 ;  /* 0x00000009ff062299 */ /* 0x000fe4000801160c */
[----:B------:R-:W-:-:S02]  /*1590*/  UIMAD.WIDE.U32 UR12, UR4, UR8, URZ ;  /* 0x00000008040c72a5 */ /* 0x000fc4000f8e00ff */
[----:B------:R-:W-:Y:S01]  /*15a0*/  UIMAD UR45, UR21, UR45, UR22 ;  /* 0x0000002d152d72a4 */ /* 0x000fe2000f8e0216 */
[----:B------:R-:W-:Y:S02]  /*15b0*/  UMOV UR10, UR11 ;  /* 0x0000000b000a7c82 */ /* 0x000fe40008000000 */
[----:B------:R-:W-:Y:S02]  /*15c0*/  @UP2 USHF.R.U32.HI UR7, URZ, UR9, UR10 ;  /* 0x00000009ff072299 */ /* 0x000fe4000801160a */
[----:B------:R-:W-:Y:S02]  /*15d0*/  UIMAD UR10, UR6, UR19, URZ ;  /* 0x00000013060a72a4 */ /* 0x000fe4000f8e02ff */
[----:B------:R-:W-:-:S04]  /*15e0*/  UIMAD UR7, UR7, UR19, URZ ;  /* 0x00000013070772a4 */ /* 0x000fc8000f8e02ff */
[----:B------:R-:W-:-:S03]  /*15f0*/  UISETP.GE.AND UP0, UPT, UR4, UR7, UPT ;  /* 0x000000070400728c */ /* 0x000fc6000bf06270 */
[----:B------:R-:W-:Y:S01]  /*1600*/  UMOV UR7, UR13 ;  /* 0x0000000d00077c82 */ /* 0x000fe20008000000 */
[----:B------:R-:W-:Y:S02]  /*1610*/  UISETP.GE.OR UP0, UPT, UR5, UR10, UP0 ;  /* 0x0000000a0500728c */ /* 0x000fe40008706670 */
[----:B------:R-:W-:Y:S02]  /*1620*/  UIMAD.WIDE.U32 UR10, UR5, UR8, URZ ;  /* 0x00000008050a72a5 */ /* 0x000fe4000f8e00ff */
[----:B------:R-:W-:Y:S02]  /*1630*/  USHF.R.U32.HI UR7, URZ, UR9, UR7 ;  /* 0x00000009ff077299 */ /* 0x000fe40008011607 */
[----:B------:R-:W-:Y:S02]  /*1640*/  UIADD3 UR10, UPT, UPT, -UR4, URZ, URZ ;  /* 0x000000ff040a7290 */ /* 0x000fe4000fffe1ff */
[----:B------:R-:W-:Y:S02]  /*1650*/  USEL UR7, UR4, UR7, !UP2 ;  /* 0x0000000704077287 */ /* 0x000fe4000d000000 */
[----:B------:R-:W-:Y:S01]  /*1660*/  UIMAD UR10, UR14, UR10, UR20 ;  /* 0x0000000a0e0a72a4 */ /* 0x000fe2000f8e0214 */
[----:B------:R-:W-:-:S02]  /*1670*/  @!UP0 UMOV UR8, UR11 ;  /* 0x0000000b00088c82 */ /* 0x000fc40008000000 */
[----:B------:R-:W-:Y:S02]  /*1680*/  @!UP0 USHF.R.U32.HI UR8, URZ, UR9, UR8 ;  /* 0x00000009ff088299 */ /* 0x000fe40008011608 */
[----:B------:R-:W-:Y:S02]  /*1690*/  UIADD3 UR9, UPT, UPT, -UR7, URZ, URZ ;  /* 0x000000ff07097290 */ /* 0x000fe4000fffe1ff */
[----:B------:R-:W-:Y:S02]  /*16a0*/  @!UP0 USEL UR8, UR5, UR8, !UP2 ;  /* 0x0000000805088287 */ /* 0x000fe4000d000000 */
[----:B------:R-:W-:Y:S02]  /*16b0*/  UIMAD UR9, UR19, UR9, UR4 ;  /* 0x00000009130972a4 */ /* 0x000fe4000f8e0204 */
[----:B------:R-:W-:Y:S02]  /*16c0*/  @!UP0 UIADD3 UR7, UPT, UPT, UR7, -UR8, URZ ;  /* 0x8000000807078290 */ /* 0x000fe4000fffe0ff */
[----:B------:R-:W-:-:S02]  /*16d0*/  @!UP0 UIMAD UR6, UR9, UR6, UR8 ;  /* 0x00000006090682a4 */ /* 0x000fc4000f8e0208 */
[----:B------:R-:W-:-:S04]  /*16e0*/  @!UP0 UIMAD UR4, UR7, UR19, UR5 ;  /* 0x00000013070482a4 */ /* 0x000fc8000f8e0205 */
[----:B------:R-:W-:Y:S01]  /*16f0*/  UIMAD UR20, UR4, UR14, UR10 ;  /* 0x0000000e041472a4 */ /* 0x000fe2000f8e020a */
[----:B------:R-:W-:Y:S02]  /*1700*/  @!UP0 UMOV UR5, UR6 ;  /* 0x0000000600058c82 */ /* 0x000fe40008000000 */
[----:B------:R-:W-:-:S12]  /*1710*/  UIMAD UR45, UR5, UR21, UR45 ;  /* 0x00000015052d72a4 */ /* 0x000fd8000f8e022d */
.L_x_18:
[----:B------:R-:W-:-:S09]  /*1720*/  UISETP.NE.AND UP0, UPT, UR24, 0x1, UPT ;  /* 0x000000011800788c */ /* 0x000fd2000bf05270 */
[----:B------:R-:W-:Y:S05]  /*1730*/  BRA.U UP0, `(.L_x_19) ;  /* 0x0000000100407547 */ /* 0x000fea000b800000 */
[----:B------:R-:W2:Y:S01]  /*1740*/  LDCU.128 UR8, c[0x0][0xb10] ;  /* 0x00016200ff0877ac */ /* 0x000ea20008000c00 */
[----:B------:R-:W3:Y:S01]  /*1750*/  LDCU UR12, c[0x0][0xb0c] ;  /* 0x00016180ff0c77ac */ /* 0x000ee20008000800 */
[----:B------:R-:W4:Y:S01]  /*1760*/  LDCU UR13, c[0x0][0xb20] ;  /* 0x00016400ff0d77ac */ /* 0x000f220008000800 */
[----:B--2---:R-:W-:Y:S02]  /*1770*/  UIMAD.WIDE.U32 UR4, UR45, UR8, URZ ;  /* 0x000000082d0472a5 */ /* 0x004fe4000f8e00ff */
[----:B------:R-:W-:Y:S02]  /*1780*/  UIMAD.WIDE.U32 UR6, UR20, UR11, URZ ;  /* 0x0000000b140672a5 */ /* 0x000fe4000f8e00ff */
[----:B---3--:R-:W-:Y:S02]  /*1790*/  UISETP.NE.AND UP0, UPT, UR12, 0x1, UPT ;  /* 0x000000010c00788c */ /* 0x008fe4000bf05270 */
[----:B------:R-:W-:-:S03]  /*17a0*/  USHF.R.U32.HI UR5, URZ, UR9, UR5 ;  /* 0x00000009ff057299 */ /* 0x000fc60008011605 */
[----:B------:R-:W-:Y:S01]  /*17b0*/  UMOV UR4, UR7 ;  /* 0x0000000700047c82 */ /* 0x000fe20008000000 */
[----:B------:R-:W-:Y:S02]  /*17c0*/  USEL UR5, UR45, UR5, !UP0 ;  /* 0x000000052d057287 */ /* 0x000fe4000c000000 */
[----:B------:R-:W-:Y:S02]  /*17d0*/  UISETP.NE.AND UP0, UPT, UR10, 0x1, UPT ;  /* 0x000000010a00788c */ /* 0x000fe4000bf05270 */
[----:B----4-:R-:W-:-:S04]  /*17e0*/  USHF.R.U32.HI UR4, URZ, UR13, UR4 ;  /* 0x0000000dff047299 */ /* 0x010fc80008011604 */
[----:B------:R-:W-:-:S04]  /*17f0*/  USEL UR4, UR20, UR4, !UP0 ;  /* 0x0000000414047287 */ /* 0x000fc8000c000000 */
[----:B------:R-:W-:Y:S02]  /*1800*/  UIADD3 UR6, UPT, UPT, -UR4, UR5, URZ ;  /* 0x0000000504067290 */ /* 0x000fe4000fffe1ff */
[----:B------:R-:W-:Y:S02]  /*1810*/  UIADD3 UR4, UPT, UPT, UR4, -UR5, URZ ;  /* 0x8000000504047290 */ /* 0x000fe4000fffe0ff */
[----:B------:R-:W-:Y:S02]  /*1820*/  UIMAD UR20, UR6, UR10, UR20 ;  /* 0x0000000a061472a4 */ /* 0x000fe4000f8e0214 */
[----:B------:R-:W-:-:S12]  /*1830*/  UIMAD UR45, UR4, UR12, UR45 ;  /* 0x0000000c042d72a4 */ /* 0x000fd8000f8e022d */
.L_x_19:
[----:B------:R-:W-:Y:S05]  /*1840*/  BRA.U !UP6, `(.L_x_20) ;  /* 0x000000010e0c7547 */ /* 0x000fea000b800000 */
[----:B------:R-:W-:Y:S01]  /*1850*/  UCGABAR_WAIT ;  /* 0x0000000000007dc7 */ /* 0x000fe20008000000 */
[----:B------:R-:W-:Y:S01]  /*1860*/  CCTL.IVALL ;  /* 0x00000000ff00798f */ /* 0x000fe20002000000 */
[----:B------:R-:W-:Y:S05]  /*1870*/  BRA `(.L_x_21) ;  /* 0x0000000000047947 */ /* 0x000fea0003800000 */
.L_x_20:
[----:B------:R-:W-:Y:S06]  /*1880*/  BAR.SYNC.DEFER_BLOCKING 0x0 ;  /* 0x0000000000007b1d */ /* 0x000fec0000010000 */
.L_x_21:
[----:B------:R-:W-:Y:S05]  /*1890*/  BRA.U UP5, `(.L_x_22) ;  /* 0x0000002505447547 */ /* 0x000fea000b800000 */
[----:B------:R-:W2:Y:S01]  /*18a0*/  LDCU UR5, c[0x0][0x388] ;  /* 0x00007100ff0577ac */ /* 0x000ea20008000800 */
[----:B------:R-:W-:Y:S01]  /*18b0*/  PLOP3.LUT P1, PT, PT, PT, UP3, 0x80, 0x8 ;  /* 0x000000000008781c */ /* 0x000fe20003f2f038 */
[----:B------:R-:W-:Y:S01]  /*18c0*/  IMAD.MOV.U32 R2, RZ, RZ, RZ ;  /* 0x000000ffff027224 */ /* 0x000fe200078e00ff */
[----:B------:R-:W-:Y:S01]  /*18d0*/  ISETP.EQ.OR P2, PT, R3, RZ, P3 ;  /* 0x000000ff0300720c */ /* 0x000fe20001f42670 */
[----:B------:R-:W3:Y:S01]  /*18e0*/  LDCU UR6, c[0x0][0x38c] ;  /* 0x00007180ff0677ac */ /* 0x000ee20008000800 */
[----:B------:R-:W-:Y:S01]  /*18f0*/  PLOP3.LUT P1, PT, P1, PT, PT, 0x8, 0x80 ;  /* 0x000000000080781c */ /* 0x000fe20000f2e170 */
[----:B------:R-:W4:Y:S01]  /*1900*/  LDCU UR50, c[0x0][0x390] ;  /* 0x00007200ff3277ac */ /* 0x000f220008000800 */
[----:B------:R-:W-:Y:S02]  /*1910*/  USHF.L.U32 UR49, UR22, 0x6, URZ ;  /* 0x0000000616317899 */ /* 0x000fe400080006ff */
[----:B------:R-:W-:Y:S01]  /*1920*/  UISETP.NE.AND UP1, UPT, UR18, URZ, UPT ;  /* 0x000000ff1200728c */ /* 0x000fe2000bf25270 */
[----:B-1----:R-:W1:Y:S01]  /*1930*/  LDCU UR48, c[0x0][0x370] ;  /* 0x00006e00ff3077ac */ /* 0x002e620008000800 */
[----:B--2---:R-:W-:Y:S01]  /*1940*/  UIADD3 UR5, UPT, UPT, UR5, 0x1f, URZ ;  /* 0x0000001f05057890 */ /* 0x004fe2000fffe0ff */
[----:B------:R-:W2:Y:S03]  /*1950*/  LDCU.64 UR36, c[0x0][0x348] ;  /* 0x00006900ff2477ac */ /* 0x000ea60008000a00 */
[----:B------:R-:W-:-:S02]  /*1960*/  USHF.R.S32.HI UR4, URZ, 0x1f, UR5 ;  /* 0x0000001fff047899 */ /* 0x000fc40008011405 */
[----:B------:R-:W-:Y:S02]  /*1970*/  ULOP3.LUT UR49, UR49, 0x40, URZ, 0xc0, !UPT ;  /* 0x0000004031317892 */ /* 0x000fe4000f8ec0ff */
[----:B------:R-:W-:Y:S01]  /*1980*/  ULEA.HI UR4, UR4, UR5, URZ, 0x5 ;  /* 0x0000000504047291 */ /* 0x000fe2000f8f28ff */
[----:B------:R-:W1:Y:S03]  /*1990*/  LDCU UR47, c[0x0][0x374] ;  /* 0x00006e80ff2f77ac */ /* 0x000e660008000800 */
[----:B------:R-:W-:Y:S02]  /*19a0*/  USHF.R.S32.HI UR4, URZ, 0x5, UR4 ;  /* 0x00000005ff047899 */ /* 0x000fe40008011404 */
[----:B------:R-:W-:Y:S02]  /*19b0*/  USEL UR33, UR67, 0x2, UP1 ;  /* 0x0000000243217887 */ /* 0x000fe40008800000 */
[----:B---3--:R-:W-:Y:S01]  /*19c0*/  UIMAD UR4, UR4, UR6, URZ ;  /* 0x00000006040472a4 */ /* 0x008fe2000f8e02ff */
[----:B------:R-:W-:Y:S01]  /*19d0*/  UMOV UR23, 0x1 ;  /* 0x0000000100177882 */ /* 0x000fe20000000000 */
[----:B------:R-:W-:-:S02]  /*19e0*/  UMOV UR25, URZ ;  /* 0x000000ff00197c82 */ /* 0x000fc40008000000 */
[----:B----4-:R-:W-:Y:S01]  /*19f0*/  UIMAD UR50, UR4, UR50, URZ ;  /* 0x00000032043272a4 */ /* 0x010fe2000f8e02ff */
[----:B------:R-:W-:Y:S01]  /*1a00*/  UMOV UR30, URZ ;  /* 0x000000ff001e7c82 */ /* 0x000fe20008000000 */
[----:B------:R-:W-:Y:S02]  /*1a10*/  UMOV UR34, URZ ;  /* 0x000000ff00227c82 */ /* 0x000fe40008000000 */
[----:B------:R-:W-:Y:S02]  /*1a20*/  UISETP.NE.AND UP2, UPT, UR50, URZ, UPT ;  /* 0x000000ff3200728c */ /* 0x000fe4000bf45270 */
[----:B------:R-:W-:-:S04]  /*1a30*/  UISETP.LT.U32.AND UP0, UPT, UR50, 0x1a, UPT ;  /* 0x0000001a3200788c */ /* 0x000fc8000bf01070 */
[----:B------:R-:W-:-:S04]  /*1a40*/  USEL UR4, UR50, 0x1a, UP0 ;  /* 0x0000001a32047887 */ /* 0x000fc80008000000 */
[----:B------:R-:W-:Y:S02]  /*1a50*/  UIADD3 UR5, UPT, UPT, UR4, -0x1, URZ ;  /* 0xffffffff04057890 */ /* 0x000fe4000fffe0ff */
[----:B------:R-:W-:Y:S02]  /*1a60*/  @!UP2 UIADD3 UR5, UPT, UPT, UR4, URZ, URZ ;  /* 0x000000ff0405a290 */ /* 0x000fe4000fffe0ff */
[----:B------:R-:W-:Y:S02]  /*1a70*/  UIADD3 UR46, UPT, UPT, UR50, -UR4, URZ ;  /* 0x80000004322e7290 */ /* 0x000fe4000fffe0ff */
[----:B-12---:R-:W-:-:S12]  /*1a80*/  UIADD3 UR51, UPT, UPT, UR5, 0x1, URZ ;  /* 0x0000000105337890 */ /* 0x006fd8000fffe0ff */
.L_x_40:
[----:B------:R-:W1:Y:S01]  /*1a90*/  S2UR UR31, SR_CgaCtaId ;  /* 0x00000000001f79c3 */ /* 0x000e620000008800 */
[----:B------:R-:W-:Y:S01]  /*1aa0*/  UMOV UR4, 0x400 ;  /* 0x0000040000047882 */ /* 0x000fe20000000000 */
[----:B------:R-:W-:Y:S01]  /*1ab0*/  MOV R0, UR23 ;  /* 0x0000001700007c02 */ /* 0x000fe20008000f00 */
[----:B------:R-:W-:Y:S02]  /*1ac0*/  UISETP.NE.AND UP0, UPT, UR50, URZ, UPT ;  /* 0x000000ff3200728c */ /* 0x000fe4000bf05270 */
[----:B------:R-:W-:Y:S01]  /*1ad0*/  ULEA UR10, UR20, UR49, 0x7 ;  /* 0x00000031140a7291 */ /* 0x000fe2000f8e38ff */
[----:B------:R-:W-:Y:S01]  /*1ae0*/  SHF.L.U32 R0, R0, 0x1f, RZ ;  /* 0x0000001f00007819 */ /* 0x000fe200000006ff */
[----:B------:R-:W-:Y:S01]  /*1af0*/  UMOV UR24, URZ ;  /* 0x000000ff00187c82 */ /* 0x000fe20008000000 */
[----:B------:R-:W-:Y:S01]  /*1b00*/  UMOV UR13, URZ ;  /* 0x000000ff000d7c82 */ /* 0x000fe20008000000 */
[----:B------:R-:W-:Y:S01]  /*1b10*/  UMOV UR12, URZ ;  /* 0x000000ff000c7c82 */ /* 0x000fe20008000000 */
[----:B-1----:R-:W-:-:S04]  /*1b20*/  ULEA UR31, UR31, UR4, 0x18 ;  /* 0x000000041f1f7291 */ /* 0x002fc8000f8ec0ff */
[----:B------:R-:W-:-:S09]  /*1b30*/  ULEA UR4, UR25, UR31, 0x3 ;  /* 0x0000001f19047291 */ /* 0x000fd2000f8e18ff */
[----:B------:R1:W2:Y:S01]  /*1b40*/  SYNCS.PHASECHK.TRANS64.TRYWAIT P0, [UR4+0xd0], R0 ;  /* 0x0000d000ff0075a7 */ /* 0x0002a20008001104 */
[----:B------:R-:W-:-:S04]  /*1b50*/  ULEA.HI UR4, UR45, UR45, URZ, 0x1 ;  /* 0x0000002d2d047291 */ /* 0x000fc8000f8f08ff */
[----:B------:R-:W-:-:S04]  /*1b60*/  USHF.L.U32 UR4, UR4, 0x6, URZ ;  /* 0x0000000604047899 */ /* 0x000fc800080006ff */
[----:B------:R-:W-:Y:S01]  /*1b70*/  ULOP3.LUT UR35, UR49, 0xffffff80, UR4, 0xf8, !UPT ;  /* 0xffffff8031237892 */ /* 0x000fe2000f8ef804 */
[----:B------:R-:W-:Y:S11]  /*1b80*/  BRA.U !UP0, `(.L_x_23) ;  /* 0x00000005085c7547 */ /* 0x000ff6000b800000 */
[----:B------:R-:W3:Y:S01]  /*1b90*/  LDCU.128 UR16, c[0x0][0x480] ;  /* 0x00009000ff1077ac */ /* 0x000ee20008000c00 */
[----:B------:R-:W4:Y:S01]  /*1ba0*/  LDCU.64 UR20, c[0x0][0x490] ;  /* 0x00009200ff1477ac */ /* 0x000f220008000a00 */
[----:B------:R-:W1:Y:S01]  /*1bb0*/  LDCU.64 UR12, c[0x0][0x4b0] ;  /* 0x00009600ff0c77ac */ /* 0x000e620008000a00 */
[----:B------:R-:W1:Y:S01]  /*1bc0*/  LDCU.64 UR8, c[0x0][0x4d0] ;  /* 0x00009a00ff0877ac */ /* 0x000e620008000a00 */
[----:B------:R-:W1:Y:S01]  /*1bd0*/  LDCU UR43, c[0x0][0x390] ;  /* 0x00007200ff2b77ac */ /* 0x000e620008000800 */
[----:B---3--:R-:W-:Y:S02]  /*1be0*/  UIMAD.WIDE.U32 UR4, UR35, UR17, URZ ;  /* 0x00000011230472a5 */ /* 0x008fe4000f8e00ff */
[----:B------:R-:W-:Y:S01]  /*1bf0*/  UISETP.NE.AND UP0, UPT, UR16, 0x1, UPT ;  /* 0x000000011000788c */ /* 0x000fe2000bf05270 */
[----:B------:R-:W3:Y:S04]  /*1c00*/  LDCU UR44, c[0x0][0x38c] ;  /* 0x00007180ff2c77ac */ /* 0x000ee80008000800 */
[----:B------:R-:W-:Y:S01]  /*1c10*/  UMOV UR4, UR5 ;  /* 0x0000000500047c82 */ /* 0x000fe20008000000 */
[----:B------:R-:W1:Y:S01]  /*1c20*/  LDCU.64 UR14, c[0x0][0x4b8] ;  /* 0x00009700ff0e77ac */ /* 0x000e620008000a00 */
[----:B------:R-:W-:-:S02]  /*1c30*/  USHF.R.U32.HI UR6, URZ, UR18, UR4 ;  /* 0x00000012ff067299 */ /* 0x000fc40008011604 */
[----:B------:R-:W-:Y:S02]  /*1c40*/  UIADD3 UR34, UPT, UPT, UR51, UR30, URZ ;  /* 0x0000001e33227290 */ /* 0x000fe4000fffe0ff */
[----:B------:R-:W-:Y:S02]  /*1c50*/  USEL UR6, UR35, UR6, !UP0 ;  /* 0x0000000623067287 */ /* 0x000fe4000c000000 */
[----:B------:R-:W-:Y:S02]  /*1c60*/  UISETP.NE.AND UP0, UPT, UR19, 0x1, UPT ;  /* 0x000000011300788c */ /* 0x000fe4000bf05270 */
[----:B----4-:R-:W-:Y:S02]  /*1c70*/  UIMAD.WIDE.U32 UR4, UR6, UR20, URZ ;  /* 0x00000014060472a5 */ /* 0x010fe4000f8e00ff */
[----:B------:R-:W-:Y:S01]  /*1c80*/  UIADD3 UR7, UPT, UPT, -UR6, URZ, URZ ;  /* 0x000000ff06077290 */ /* 0x000fe2000fffe1ff */
[----:B------:R-:W-:-:S03]  /*1c90*/  UMOV UR24, URZ ;  /* 0x000000ff00187c82 */ /* 0x000fc60008000000 */
[----:B------:R-:W-:Y:S01]  /*1ca0*/  UIMAD UR7, UR16, UR7, UR35 ;  /* 0x00000007100772a4 */ /* 0x000fe2000f8e0223 */
[----:B------:R-:W-:Y:S02]  /*1cb0*/  UMOV UR4, UR5 ;  /* 0x0000000500047c82 */ /* 0x000fe40008000000 */
[----:B------:R-:W-:Y:S02]  /*1cc0*/  USHF.R.U32.HI UR21, URZ, UR21, UR4 ;  /* 0x00000015ff157299 */ /* 0x000fe40008011604 */
[----:B------:R-:W4:Y:S02]  /*1cd0*/  LDCU.64 UR4, c[0x0][0x4d8] ;  /* 0x00009b00ff0477ac */ /* 0x000f240008000a00 */
[----:B------:R-:W-:-:S04]  /*1ce0*/  USEL UR21, UR6, UR21, !UP0 ;  /* 0x0000001506157287 */ /* 0x000fc8000c000000 */
[----:B------:R-:W-:-:S04]  /*1cf0*/  UIADD3 UR20, UPT, UPT, -UR21, URZ, URZ ;  /* 0x000000ff15147290 */ /* 0x000fc8000fffe1ff */
[----:B------:R-:W-:Y:S02]  /*1d00*/  UIMAD UR20, UR19, UR20, UR6 ;  /* 0x00000014131472a4 */ /* 0x000fe4000f8e0206 */
[----:B-1----:R-:W-:Y:S02]  /*1d10*/  UIMAD UR19, UR7, UR12, UR8 ;  /* 0x0000000c071372a4 */ /* 0x002fe4000f8e0208 */
[----:B------:R-:W-:Y:S01]  /*1d20*/  UIMAD UR20, UR20, UR13, UR9 ;  /* 0x0000000d141472a4 */ /* 0x000fe2000f8e0209 */
[----:B------:R-:W-:Y:S01]  /*1d30*/  UMOV UR6, UR25 ;  /* 0x0000001900067c82 */ /* 0x000fe20008000000 */
[----:B------:R-:W-:Y:S01]  /*1d40*/  UMOV UR12, URZ ;  /* 0x000000ff000c7c82 */ /* 0x000fe20008000000 */
[----:B---3--:R-:W-:-:S09]  /*1d50*/  UMOV UR13, URZ ;  /* 0x000000ff000d7c82 */ /* 0x008fd20008000000 */
.L_x_29:
[----:B------:R-:W-:Y:S01]  /*1d60*/  @!P3 MOV R3, 0x4000 ;  /* 0x000040000003b802 */ /* 0x000fe20000000f00 */
[----:B------:R-:W-:Y:S01]  /*1d70*/  ULEA UR17, UR6, UR31, 0x3 ;  /* 0x0000001f06117291 */ /* 0x000fe2000f8e18ff */
[----:B-12---:R-:W-:Y:S11]  /*1d80*/  @P0 BRA `(.L_x_24) ;  /* 0x0000000000100947 */ /* 0x006ff60003800000 */
[----:B------:R-:W-:Y:S04]  /*1d90*/  MOV R4, UR23 ;  /* 0x0000001700047c02 */ /* 0x000fe80008000f00 */
[----:B------:R-:W-:Y:S04]  /*1da0*/  SHF.L.U32 R4, R4, 0x1f, RZ ;  /* 0x0000001f04047819 */ /* 0x000fe800000006ff */
[----:B------:R-:W1:Y:S02]  /*1db0*/  SYNCS.PHASECHK.TRANS64.TRYWAIT P0, [UR17+0xd0], R4 ;  /* 0x0000d004ff0075a7 */ /* 0x000e640008001111 */
[----:B-1----:R-:W-:Y:S05]  /*1dc0*/  @!P0 BRA `(.L_x_25) ;  /* 0x0000008000788947 */ /* 0x002fea0003800000 */
.L_x_24:
[----:B------:R2:W-:Y:S01]  /*1dd0*/  @!P3 SYNCS.ARRIVE.TRANS64 RZ, [UR17], R3 ;  /* 0x00000003ffffb9a7 */ /* 0x0005e20008000011 */
[----:B------:R-:W-:Y:S04]  /*1de0*/  ULOP3.LUT UR7, UR33, 0x2, URZ, 0xfc, !UPT ;  /* 0x0000000221077892 */ /* 0x000fe8000f8efcff */
[----:B------:R-:W-:Y:S09]  /*1df0*/  UISETP.NE.AND UP0, UPT, UR7, 0x2, UPT ;  /* 0x000000020700788c */ /* 0x000ff2000bf05270 */
[----:B------:R-:W-:Y:S05]  /*1e00*/  BRA.U UP0, `(.L_x_26) ;  /* 0x0000000100047547 */ /* 0x000fea000b800000 */
[----:B----4-:R-:W-:Y:S05]  /*1e10*/  BPT.TRAP 0x1 ;  /* 0x000000040000795c */ /* 0x010fea0000300000 */
.L_x_26:
[----:B------:R-:W-:Y:S04]  /*1e20*/  BSSY.RECONVERGENT B0, `(.L_x_27) ;  /* 0x0000003000007945 */ /* 0x000fe80003800200 */
[----:B------:R-:W-:Y:S05]  /*1e30*/  @P2 BRA `(.L_x_28) ;  /* 0x0000000000042947 */ /* 0x000fea0003800000 */
[----:B----4-:R-:W-:Y:S05]  /*1e40*/  BPT.TRAP 0x1 ;  /* 0x000000040000795c */ /* 0x010fea0000300000 */
.L_x_28:
[----:B----4-:R-:W-:Y:S05]  /*1e50*/  BSYNC.RECONVERGENT B0 ;  /* 0x0000000000007941 */ /* 0x010fea0003800200 */
.L_x_27:
[----:B------:R-:W-:Y:S02]  /*1e60*/  UIADD3 UR7, UPT, UPT, UR6, 0x1, URZ ;  /* 0x0000000106077890 */ /* 0x000fe4000fffe0ff */
[----:B------:R-:W-:Y:S02]  /*1e70*/  UIADD3 UR28, UP1, UPT, UR36, 0x80, URZ ;  /* 0x00000080241c7890 */ /* 0x000fe4000ff3e0ff */
[----:B------:R-:W-:Y:S02]  /*1e80*/  UISETP.NE.AND UP0, UPT, UR7, 0x1a, UPT ;  /* 0x0000001a0700788c */ /* 0x000fe4000bf05270 */
[----:B------:R-:W-:Y:S02]  /*1e90*/  ULOP3.LUT UR17, UR17, 0xfefffff8, URZ, 0xc0, !UPT ;  /* 0xfefffff811117892 */ /* 0x000fe4000f8ec0ff */
[----:B------:R-:W-:Y:S02]  /*1ea0*/  USEL UR8, URZ, 0x1, UP0 ;  /* 0x00000001ff087887 */ /* 0x000fe40008000000 */
[----:B------:R-:W-:Y:S02]  /*1eb0*/  USEL UR25, UR7, URZ, UP0 ;  /* 0x000000ff07197287 */ /* 0x000fe40008000000 */
[----:B------:R-:W-:Y:S02]  /*1ec0*/  ULOP3.LUT UR23, UR23, UR8, URZ, 0x3c, !UPT ;  /* 0x0000000817177292 */ /* 0x000fe4000f8e3cff */
[----:B------:R-:W-:Y:S02]  /*1ed0*/  ULEA UR7, UR25, UR31, 0x3 ;  /* 0x0000001f19077291 */ /* 0x000fe4000f8e18ff */
[----:B------:R-:W-:Y:S02]  /*1ee0*/  ULEA UR8, UR6, UR31, 0xc ;  /* 0x0000001f06087291 */ /* 0x000fe4000f8e60ff */
[----:B------:R-:W-:Y:S01]  /*1ef0*/  USHF.L.U32 UR18, UR24, 0x5, URZ ;  /* 0x0000000518127899 */ /* 0x000fe200080006ff */
[----:B-1----:R-:W-:Y:S01]  /*1f00*/  MOV R0, UR23 ;  /* 0x0000001700007c02 */ /* 0x002fe20008000f00 */
[----:B------:R-:W-:Y:S02]  /*1f10*/  UIADD3.X UR29, UPT, UPT, URZ, UR37, URZ, UP1, !UPT ;  /* 0x00000025ff1d7290 */ /* 0x000fe40008ffe4ff */
[----:B------:R-:W-:Y:S01]  /*1f20*/  UIADD3 UR16, UPT, UPT, UR8, 0x4400, URZ ;  /* 0x0000440008107890 */ /* 0x000fe2000fffe0ff */
[----:B------:R-:W-:Y:S01]  /*1f30*/  SHF.L.U32 R0, R0, 0x1f, RZ ;  /* 0x0000001f00007819 */ /* 0x000fe200000006ff */
[----:B------:R-:W-:Y:S02]  /*1f40*/  UIADD3 UR26, UP0, UPT, UR36, 0x180, URZ ;  /* 0x00000180241a7890 */ /* 0x000fe4000ff1e0ff */
[----:B------:R-:W-:Y:S01]  /*1f50*/  UIADD3 UR8, UPT, UPT, UR8, 0x1e400, URZ ;  /* 0x0001e40008087890 */ /* 0x000fe2000fffe0ff */
[----:B------:R3:W1:Y:S01]  /*1f60*/  SYNCS.PHASECHK.TRANS64.TRYWAIT P0, [UR7+0xd0], R0 ;  /* 0x0000d000ff0075a7 */ /* 0x0006620008001107 */
[----:B------:R-:W-:Y:S02]  /*1f70*/  UIMAD UR7, UR12, UR14, UR4 ;  /* 0x0000000e0c0772a4 */ /* 0x000fe4000f8e0204 */
[----:B------:R-:W-:Y:S02]  /*1f80*/  UIMAD UR6, UR13, UR15, UR5 ;  /* 0x0000000f0d0672a4 */ /* 0x000fe4000f8e0205 */
[----:B------:R-:W-:Y:S02]  /*1f90*/  UIADD3.X UR27, UPT, UPT, URZ, UR37, URZ, UP0, !UPT ;  /* 0x00000025ff1b7290 */ /* 0x000fe400087fe4ff */
[----:B------:R-:W-:Y:S02]  /*1fa0*/  UPRMT UR6, UR7, 0x40, UR6 ;  /* 0x0000004007067896 */ /* 0x000fe40008000006 */
[----:B------:R-:W-:Y:S02]  /*1fb0*/  UIADD3 UR32, UPT, UPT, UR12, 0x1, URZ ;  /* 0x000000010c207890 */ /* 0x000fe4000fffe0ff */
[----:B------:R-:W-:Y:S02]  /*1fc0*/  UPRMT UR6, UR6, 0x5410, URZ ;  /* 0x0000541006067896 */ /* 0x000fe400080000ff */
[----:B------:R-:W-:Y:S02]  /*1fd0*/  UISETP.NE.AND UP2, UPT, UR32, UR44, UPT ;  /* 0x0000002c2000728c */ /* 0x000fe4000bf45270 */
[----:B------:R-:W-:Y:S02]  /*1fe0*/  UIADD3 UR22, UPT, UPT, UR13, 0x1, URZ ;  /* 0x000000010d167890 */ /* 0x000fe4000fffe0ff */
[----:B------:R-:W-:Y:S02]  /*1ff0*/  UIADD3 UR30, UPT, UPT, UR30, 0x1, URZ ;  /* 0x000000011e1e7890 */ /* 0x000fe4000fffe0ff */
[----:B------:R-:W-:Y:S01]  /*2000*/  UIADD3 UR7, UPT, UPT, UR24, 0x1, URZ ;  /* 0x0000000118077890 */ /* 0x000fe2000fffe0ff */
[----:B------:R-:W-:Y:S01]  /*2010*/  UMOV UR40, 0x0 ;  /* 0x0000000000287882 */ /* 0x000fe20000000000 */
[----:B------:R-:W-:Y:S01]  /*2020*/  UMOV UR41, 0x10000000 ;  /* 0x1000000000297882 */ /* 0x000fe20000000000 */
[----:B------:R-:W-:Y:S01]  /*2030*/  UMOV UR9, UR17 ;  /* 0x0000001100097c82 */ /* 0x000fe20008000000 */
[----:B------:R4:W-:Y:S01]  /*2040*/  UTMALDG.4D.IM2COL.2CTA [UR16], [UR28], UR6, desc[UR40] ;  /* 0x000028101c0073b4 */ /* 0x0009e20008259006 */
[----:B------:R-:W-:Y:S01]  /*2050*/  @UP2 UIADD3 UR22, UPT, UPT, UR13, URZ, URZ ;  /* 0x000000ff0d162290 */ /* 0x000fe2000fffe0ff */
[----:B------:R-:W-:Y:S03]  /*2060*/  UMOV UR11, UR18 ;  /* 0x00000012000b7c82 */ /* 0x000fe60008000000 */
[----:B------:R-:W-:Y:S01]  /*2070*/  UISETP.NE.AND UP0, UPT, UR22, UR43, UPT ;  /* 0x0000002b1600728c */ /* 0x000fe2000bf05270 */
[----:B------:R2:W-:Y:S10]  /*2080*/  UTMALDG.4D.2CTA [UR8], [UR26], desc[UR40] ;  /* 0x000028081a0075b4 */ /* 0x0005f40008219000 */
[----:B------:R-:W-:Y:S07]  /*2090*/  @UP0 UIADD3 UR7, UPT, UPT, UR24, URZ, URZ ;  /* 0x000000ff18070290 */ /* 0x000fee000fffe0ff */
[----:B------:R-:W-:Y:S01]  /*20a0*/  UMOV UR24, UR7 ;  /* 0x0000000700187c82 */ /* 0x000fe20008000000 */
[----:B----4-:R-:W-:Y:S01]  /*20b0*/  UMOV UR6, UR25 ;  /* 0x0000001900067c82 */ /* 0x010fe20008000000 */
[----:B--2---:R-:W-:Y:S02]  /*20c0*/  USEL UR13, UR22, URZ, UP0 ;  /* 0x000000ff160d7287 */ /* 0x004fe40008000000 */
[----:B------:R-:W-:Y:S02]  /*20d0*/  UISETP.NE.AND UP0, UPT, UR30, UR34, UPT ;  /* 0x000000221e00728c */ /* 0x000fe4000bf05270 */
[----:B------:R-:W-:Y:S07]  /*20e0*/  USEL UR12, UR32, URZ, UP2 ;  /* 0x000000ff200c7287 */ /* 0x000fee0009000000 */
[----:B---3--:R-:W-:Y:S05]  /*20f0*/  BRA.U UP0, `(.L_x_29) ;  /* 0xfffffffd00187547 */ /* 0x008fea000b83ffff */
.L_x_23:
[----:B------:R-:W-:Y:S01]  /*2100*/  ULEA UR4, UR25, UR31, 0x3 ;  /* 0x0000001f19047291 */ /* 0x000fe2000f8e18ff */
[----:B-1----:R-:W-:Y:S01]  /*2110*/  MOV R0, UR23 ;  /* 0x0000001700007c02 */ /* 0x002fe20008000f00 */
[----:B------:R-:W-:Y:S01]  /*2120*/  @!P1 SYNCS.ARRIVE.TRANS64.A1T0 RZ, [UR31+0x1e8], RZ ;  /* 0x0001e8ffffff99a7 */ /* 0x000fe2000810001f */
[----:B------:R-:W-:Y:S02]  /*2130*/  UISETP.GE.AND UP0, UPT, UR46, 0x1, UPT ;  /* 0x000000012e00788c */ /* 0x000fe4000bf06270 */
[----:B------:R-:W-:-:S04]  /*2140*/  SHF.L.U32 R0, R0, 0x1f, RZ ;  /* 0x0000001f00007819 */ /* 0x000fc800000006ff */
[----:B--2---:R1:W2:Y:S03]  /*2150*/  SYNCS.PHASECHK.TRANS64.TRYWAIT P0, [UR4+0xd0], R0 ;  /* 0x0000d000ff0075a7 */ /* 0x0042a60008001104 */
[----:B------:R-:W-:Y:S05]  /*2160*/  BRA.U !UP0, `(.L_x_30) ;  /* 0x0000000508587547 */ /* 0x000fea000b800000 */
        /* <DEDUP_REMOVED lines=16> */
[----:B------:R-:W-:-:S03]  /*2270*/  UMOV UR32, UR46 ;  /* 0x0000002e00207c82 */ /* 0x000fc60008000000 */
        /* <DEDUP_REMOVED lines=9> */
[----:B---3--:R-:W-:-:S11]  /*2310*/  UMOV UR6, UR25 ;  /* 0x0000001900067c82 */ /* 0x008fd60008000000 */
.L_x_36:
[----:B------:R-:W-:Y:S01]  /*2320*/  @!P3 MOV R3, 0x4000 ;  /* 0x000040000003b802 */ /* 0x000fe20000000f00 */
[----:B------:R-:W-:Y:S01]  /*2330*/  ULEA UR17, UR6, UR31, 0x3 ;  /* 0x0000001f06117291 */ /* 0x000fe2000f8e18ff */
[----:B-12---:R-:W-:Y:S11]  /*2340*/  @P0 BRA `(.L_x_31) ;  /* 0x0000000000100947 */ /* 0x006ff60003800000 */
[----:B------:R-:W-:Y:S04]  /*2350*/  MOV R4, UR23 ;  /* 0x0000001700047c02 */ /* 0x000fe80008000f00 */
[----:B------:R-:W-:Y:S04]  /*2360*/  SHF.L.U32 R4, R4, 0x1f, RZ ;  /* 0x0000001f04047819 */ /* 0x000fe800000006ff */
[----:B------:R-:W1:Y:S02]  /*2370*/  SYNCS.PHASECHK.TRANS64.TRYWAIT P0, [UR17+0xd0], R4 ;  /* 0x0000d004ff0075a7 */ /* 0x000e640008001111 */
[----:B-1----:R-:W-:Y:S05]  /*2380*/  @!P0 BRA `(.L_x_32) ;  /* 0x0000007c00208947 */ /* 0x002fea0003800000 */
.L_x_31:
[----:B------:R2:W-:Y:S01]  /*2390*/  @!P3 SYNCS.ARRIVE.TRANS64 RZ, [UR17], R3 ;  /* 0x00000003ffffb9a7 */ /* 0x0005e20008000011 */
[----:B------:R-:W-:Y:S04]  /*23a0*/  ULOP3.LUT UR7, UR33, 0x2, URZ, 0xfc, !UPT ;  /* 0x0000000221077892 */ /* 0x000fe8000f8efcff */
[----:B------:R-:W-:Y:S09]  /*23b0*/  UISETP.NE.AND UP0, UPT, UR7, 0x2, UPT ;  /* 0x000000020700788c */ /* 0x000ff2000bf05270 */
[----:B------:R-:W-:Y:S05]  /*23c0*/  BRA.U UP0, `(.L_x_33) ;  /* 0x0000000100047547 */ /* 0x000fea000b800000 */
[----:B----4-:R-:W-:Y:S05]  /*23d0*/  BPT.TRAP 0x1 ;  /* 0x000000040000795c */ /* 0x010fea0000300000 */
.L_x_33:
[----:B------:R-:W-:Y:S04]  /*23e0*/  BSSY.RECONVERGENT B0, `(.L_x_34) ;  /* 0x0000003000007945 */ /* 0x000fe80003800200 */
[----:B------:R-:W-:Y:S05]  /*23f0*/  @P2 BRA `(.L_x_35) ;  /* 0x0000000000042947 */ /* 0x000fea0003800000 */
[----:B----4-:R-:W-:Y:S05]  /*2400*/  BPT.TRAP 0x1 ;  /* 0x000000040000795c */ /* 0x010fea0000300000 */
.L_x_35:
[----:B----4-:R-:W-:Y:S05]  /*2410*/  BSYNC.RECONVERGENT B0 ;  /* 0x0000000000007941 */ /* 0x010fea0003800200 */
.L_x_34:
        /* <DEDUP_REMOVED lines=25> */
[----:B------:R-:W-:Y:S01]  /*25b0*/  UIADD3 UR7, UPT, UPT, UR24, 0x1, URZ ;  /* 0x0000000118077890 */ /* 0x000fe2000fffe0ff */
[----:B------:R-:W-:Y:S01]  /*25c0*/  UMOV UR40, 0x0 ;  /* 0x0000000000287882 */ /* 0x000fe20000000000 */
[----:B------:R-:W-:Y:S01]  /*25d0*/  UMOV UR41, 0x10000000 ;  /* 0x1000000000297882 */ /* 0x000fe20000000000 */
[----:B------:R-:W-:Y:S01]  /*25e0*/  UMOV UR9, UR17 ;  /* 0x0000001100097c82 */ /* 0x000fe20008000000 */
[----:B------:R4:W-:Y:S01]  /*25f0*/  UTMALDG.4D.IM2COL.2CTA [UR16], [UR28], UR6, desc[UR40] ;  /* 0x000028101c0073b4 */ /* 0x0009e20008259006 */
[----:B------:R-:W-:Y:S02]  /*2600*/  UMOV UR11, UR18 ;  /* 0x00000012000b7c82 */ /* 0x000fe40008000000 */
[----:B------:R-:W-:Y:S04]  /*2610*/  @UP2 UIADD3 UR22, UPT, UPT, UR13, URZ, URZ ;  /* 0x000000ff0d162290 */ /* 0x000fe8000fffe0ff */
[----:B------:R-:W-:Y:S01]  /*2620*/  UISETP.NE.AND UP0, UPT, UR22, UR43, UPT ;  /* 0x0000002b1600728c */ /* 0x000fe2000bf05270 */
[----:B------:R2:W-:Y:S10]  /*2630*/  UTMALDG.4D.2CTA [UR8], [UR26], desc[UR40] ;  /* 0x000028081a0075b4 */ /* 0x0005f40008219000 */
[----:B------:R-:W-:Y:S07]  /*2640*/  @UP0 UIADD3 UR7, UPT, UPT, UR24, URZ, URZ ;  /* 0x000000ff18070290 */ /* 0x000fee000fffe0ff */
[----:B------:R-:W-:Y:S01]  /*2650*/  UMOV UR24, UR7 ;  /* 0x0000000700187c82 */ /* 0x000fe20008000000 */
[----:B----4-:R-:W-:Y:S02]  /*2660*/  UIADD3 UR6, UPT, UPT, UR32, -0x1, URZ ;  /* 0xffffffff20067890 */ /* 0x010fe4000fffe0ff */
[----:B--2---:R-:W-:Y:S02]  /*2670*/  USEL UR13, UR22, URZ, UP0 ;  /* 0x000000ff160d7287 */ /* 0x004fe40008000000 */
[----:B------:R-:W-:Y:S02]  /*2680*/  UISETP.GT.U32.AND UP0, UPT, UR32, 0x1, UPT ;  /* 0x000000012000788c */ /* 0x000fe4000bf04070 */
[----:B------:R-:W-:Y:S01]  /*2690*/  USEL UR12, UR30, URZ, UP2 ;  /* 0x000000ff1e0c7287 */ /* 0x000fe20009000000 */
[----:B------:R-:W-:Y:S01]  /*26a0*/  UMOV UR32, UR6 ;  /* 0x0000000600207c82 */ /* 0x000fe20008000000 */
[----:B------:R-:W-:Y:S05]  /*26b0*/  UMOV UR6, UR25 ;  /* 0x0000001900067c82 */ /* 0x000fea0008000000 */
[----:B---3--:R-:W-:Y:S05]  /*26c0*/  BRA.U UP0, `(.L_x_36) ;  /* 0xfffffffd00147547 */ /* 0x008fea000b83ffff */
.L_x_30:
[----:B------:R-:W-:Y:S01]  /*26d0*/  SHF.L.U32 R3, R2, 0x1f, RZ ;  /* 0x0000001f02037819 */ /* 0x000fe200000006ff */
[----:B------:R-:W-:-:S03]  /*26e0*/  NOP ;  /* 0x0000000000007918 */ /* 0x000fc60000000000 */
[----:B-12---:R-:W1:Y:S02]  /*26f0*/  SYNCS.PHASECHK.TRANS64.TRYWAIT P0, [UR31+0x1f0], R3 ;  /* 0x0001f003ff0075a7 */ /* 0x006e64000800111f */
[----:B-1----:R-:W-:Y:S05]  /*2700*/  @!P0 BRA `(.L_x_37) ;  /* 0x0000007800588947 */ /* 0x002fea0003800000 */
.L_x_168:
[----:B------:R-:W2:Y:S01]  /*2710*/  LDS.128 R4, [UR31+0x230] ;  /* 0x0002301fff047984 */ /* 0x000ea20008000c00 */
[----:B------:R-:W-:Y:S02]  /*2720*/  UIADD3 UR4, UPT, UPT, UR31, 0x1f8, URZ ;  /* 0x000001f81f047890 */ /* 0x000fe4000fffe0ff */
[----:B------:R-:W-:Y:S01]  /*2730*/  UISETP.GE.AND UP0, UPT, UR39, 0x1, UPT ;  /* 0x000000012700788c */ /* 0x000fe2000bf06270 */
[----:B------:R-:W-:Y:S01]  /*2740*/  @!PT LDS RZ, [RZ] ;  /* 0x00000000fffff984 */ /* 0x000fe20000000800 */
[----:B------:R-:W-:Y:S01]  /*2750*/  @!PT LDS RZ, [RZ] ;  /* 0x00000000fffff984 */ /* 0x000fe20000000800 */
[----:B------:R-:W-:Y:S01]  /*2760*/  @!PT LDS RZ, [RZ] ;  /* 0x00000000fffff984 */ /* 0x000fe20000000800 */
[----:B------:R-:W-:Y:S01]  /*2770*/  @!PT LDS RZ, [RZ] ;  /* 0x00000000fffff984 */ /* 0x000fe20000000800 */
[----:B------:R3:W-:Y:S06]  /*2780*/  MEMBAR.ALL.CTA ;  /* 0x0000000000007992 */ /* 0x0007ec0000008000 */
[----:B---3--:R-:W3:Y:S01]  /*2790*/  FENCE.VIEW.ASYNC.S ;  /* 0x00000000000073c6 */ /* 0x008ee20000000000 */
[----:B------:R-:W-:-:S09]  /*27a0*/  UPRMT UR4, URZ, 0x654, UR4 ;  /* 0x00000654ff047896 */ /* 0x000fd20008000004 */
[----:B---3--:R-:W-:Y:S01]  /*27b0*/  SYNCS.ARRIVE.TRANS64.RED.A1T0 RZ, [UR4], RZ ;  /* 0x000000ffffff79a7 */ /* 0x008fe20008100404 */
[----:B--2---:R-:W-:-:S13]  /*27c0*/  LOP3.LUT P0, RZ, R6, 0x1, RZ, 0xc0, !PT ;  /* 0x0000000106ff7812 */ /* 0x004fda000780c0ff */
[----:B------:R-:W-:Y:S01]  /*27d0*/  VOTEU.ANY UP1, P0 ;  /* 0x0000000000ff7886 */ /* 0x000fe20000020100 */
[----:B------:R-:W-:-:S13]  /*27e0*/  PLOP3.LUT P0, PT, PT, PT, UP1, 0x80, 0x8 ;  /* 0x000000000008781c */ /* 0x000fda0003f0f018 */
[----:B-1----:R-:W-:Y:S02]  /*27f0*/  @P0 MOV R0, R4 ;  /* 0x0000000400000202 */ /* 0x002fe40000000f00 */
[----:B------:R-:W-:Y:S02]  /*2800*/  @P0 LOP3.LUT R4, R5, 0xffff, RZ, 0xc0, !PT ;  /* 0x0000ffff05040812 */ /* 0x000fe400078ec0ff */
[----:B------:R-:W-:Y:S02]  /*2810*/  @P0 R2UR UR6, R0 ;  /* 0x00000000000602ca */ /* 0x000fe400000e0000 */
[----:B------:R-:W-:-:S11]  /*2820*/  @P0 R2UR UR5, R4 ;  /* 0x00000000040502ca */ /* 0x000fd600000e0000 */
[----:B------:R-:W-:Y:S02]  /*2830*/  @UP1 UMOV UR42, UR6 ;  /* 0x00000006002a1c82 */ /* 0x000fe40008000000 */
[----:B------:R-:W-:Y:S01]  /*2840*/  @UP1 UMOV UR38, UR5 ;  /* 0x0000000500261c82 */ /* 0x000fe20008000000 */
[----:B------:R-:W-:Y:S05]  /*2850*/  BRA.U !UP0, `(.L_x_38) ;  /* 0x0000000108d47547 */ /* 0x000fea000b800000 */
[----:B------:R-:W1:Y:S01]  /*2860*/  LDCU.128 UR16, c[0x0][0xb10] ;  /* 0x00016200ff1077ac */ /* 0x000e620008000c00 */
[----:B------:R-:W2:Y:S01]  /*2870*/  LDCU UR21, c[0x0][0xb20] ;  /* 0x00016400ff1577ac */ /* 0x000ea20008000800 */
[----:B------:R-:W3:Y:S01]  /*2880*/  LDCU UR20, c[0x0][0xb0c] ;  /* 0x00016180ff1477ac */ /* 0x000ee20008000800 */
[----:B------:R-:W4:Y:S01]  /*2890*/  LDCU.64 UR8, c[0x0][0xb28] ;  /* 0x00016500ff0877ac */ /* 0x000f220008000a00 */
[----:B------:R-:W-:Y:S02]  /*28a0*/  UISETP.NE.AND UP3, UPT, UR39, 0x1, UPT ;  /* 0x000000012700788c */ /* 0x000fe4000bf65270 */
[----:B-1----:R-:W-:Y:S02]  /*28b0*/  UIMAD.WIDE.U32 UR4, UR47, UR19, URZ ;  /* 0x000000132f0472a5 */ /* 0x002fe4000f8e00ff */
[----:B------:R-:W-:Y:S02]  /*28c0*/  UIMAD.WIDE.U32 UR6, UR48, UR16, URZ ;  /* 0x00000010300672a5 */ /* 0x000fe4000f8e00ff */
[----:B------:R-:W-:-:S02]  /*28d0*/  UISETP.NE.AND UP0, UPT, UR18, 0x1, UPT ;  /* 0x000000011200788c */ /* 0x000fc4000bf05270 */
[----:B------:R-:W-:Y:S01]  /*28e0*/  UIMAD.WIDE.U32 UR14, UR38, UR19, URZ ;  /* 0x00000013260e72a5 */ /* 0x000fe2000f8e00ff */
[----:B------:R-:W-:Y:S02]  /*28f0*/  UMOV UR4, UR5 ;  /* 0x0000000500047c82 */ /* 0x000fe40008000000 */
[----:B------:R-:W-:Y:S01]  /*2900*/  UMOV UR6, UR7 ;  /* 0x0000000700067c82 */ /* 0x000fe20008000000 */
[----:B--2---:R-:W-:Y:S02]  /*2910*/  USHF.R.U32.HI UR4, URZ, UR21, UR4 ;  /* 0x00000015ff047299 */ /* 0x004fe40008011604 */
[----:B---3--:R-:W-:Y:S02]  /*2920*/  UISETP.NE.AND UP2, UPT, UR20, 0x1, UPT ;  /* 0x000000011400788c */ /* 0x008fe4000bf45270 */
[----:B------:R-:W-:Y:S02]  /*2930*/  USHF.R.U32.HI UR6, URZ, UR17, UR6 ;  /* 0x00000011ff067299 */ /* 0x000fe40008011606 */
[----:B------:R-:W-:-:S02]  /*2940*/  USEL UR5, UR47, UR4, !UP0 ;  /* 0x000000042f057287 */ /* 0x000fc4000c000000 */
[----:B------:R-:W-:Y:S02]  /*2950*/  USEL UR6, UR48, UR6, !UP2 ;  /* 0x0000000630067287 */ /* 0x000fe4000d000000 */
[----:B----4-:R-:W-:Y:S01]  /*2960*/  UIMAD.WIDE.U32 UR10, UR5, UR8, URZ ;  /* 0x00000008050a72a5 */ /* 0x010fe2000f8e00ff */
[----:B------:R-:W-:Y:S01]  /*2970*/  UMOV UR4, UR15 ;  /* 0x0000000f00047c82 */ /* 0x000fe20008000000 */
[----:B------:R-:W-:Y:S02]  /*2980*/  UIMAD.WIDE.U32 UR12, UR42, UR16, URZ ;  /* 0x000000102a0c72a5 */ /* 0x000fe4000f8e00ff */
[----:B------:R-:W-:-:S03]  /*2990*/  UIMAD.WIDE.U32 UR14, UR6, UR8, URZ ;  /* 0x00000008060e72a5 */ /* 0x000fc6000f8e00ff */
[----:B------:R-:W-:Y:S01]  /*29a0*/  UMOV UR10, UR11 ;  /* 0x0000000b000a7c82 */ /* 0x000fe20008000000 */
[----:B------:R-:W-:Y:S02]  /*29b0*/  USHF.R.U32.HI UR4, URZ, UR21, UR4 ;  /* 0x00000015ff047299 */ /* 0x000fe40008011604 */
[----:B------:R-:W-:Y:S01]  /*29c0*/  @UP3 USHF.R.U32.HI UR5, URZ, UR9, UR10 ;  /* 0x00000009ff053299 */ /* 0x000fe2000801160a */
[----:B------:R-:W-:Y:S01]  /*29d0*/  UMOV UR12, UR13 ;  /* 0x0000000d000c7c82 */ /* 0x000fe20008000000 */
[----:B------:R-:W-:Y:S01]  /*29e0*/  UMOV UR14, UR15 ;  /* 0x0000000f000e7c82 */ /* 0x000fe20008000000 */
[----:B------:R-:W-:Y:S02]  /*29f0*/  USHF.R.U32.HI UR17, URZ, UR17, UR12 ;  /* 0x00000011ff117299 */ /* 0x000fe4000801160c */
[----:B------:R-:W-:Y:S02]  /*2a00*/  USEL UR4, UR38, UR4, !UP0 ;  /* 0x0000000426047287 */ /* 0x000fe4000c000000 */
[----:B------:R-:W-:-:S02]  /*2a10*/  @UP3 USHF.R.U32.HI UR6, URZ, UR9, UR14 ;  /* 0x00000009ff063299 */ /* 0x000fc4000801160e */
[----:B------:R-:W-:Y:S02]  /*2a20*/  UIMAD UR7, UR39, UR5, URZ ;  /* 0x00000005270772a4 */ /* 0x000fe4000f8e02ff */
[----:B------:R-:W-:Y:S02]  /*2a30*/  USEL UR5, UR42, UR17, !UP2 ;  /* 0x000000112a057287 */ /* 0x000fe4000d000000 */
[----:B------:R-:W-:Y:S02]  /*2a40*/  UIMAD UR10, UR39, UR6, URZ ;  /* 0x00000006270a72a4 */ /* 0x000fe4000f8e02ff */
[----:B------:R-:W-:Y:S02]  /*2a50*/  UISETP.GE.AND UP0, UPT, UR4, UR7, UPT ;  /* 0x000000070400728c */ /* 0x000fe4000bf06270 */
[----:B------:R-:W-:Y:S02]  /*2a60*/  UIMAD.WIDE.U32 UR12, UR4, UR8, URZ ;  /* 0x00000008040c72a5 */ /* 0x000fe4000f8e00ff */
[----:B------:R-:W-:-:S02]  /*2a70*/  UISETP.GE.OR UP0, UPT, UR5, UR10, UP0 ;  /* 0x0000000a0500728c */ /* 0x000fc40008706670 */
[----:B------:R-:W-:Y:S02]  /*2a80*/  UIMAD.WIDE.U32 UR10, UR5, UR8, URZ ;  /* 0x00000008050a72a5 */ /* 0x000fe4000f8e00ff */
[----:B------:R-:W-:Y:S01]  /*2a90*/  UIADD3 UR12, UPT, UPT, -UR4, URZ, URZ ;  /* 0x000000ff040c7290 */ /* 0x000fe2000fffe1ff */
[----:B------:R-:W-:Y:S01]  /*2aa0*/  UMOV UR8, UR13 ;  /* 0x0000000d00087c82 */ /* 0x000fe20008000000 */
[----:B------:R-:W-:Y:S02]  /*2ab0*/  UIADD3 UR10, UPT, UPT, -UR5, URZ, URZ ;  /* 0x000000ff050a7290 */ /* 0x000fe4000fffe1ff */
[----:B------:R-:W-:-:S03]  /*2ac0*/  USHF.R.U32.HI UR8, URZ, UR9, UR8 ;  /* 0x00000009ff087299 */ /* 0x000fc60008011608 */
[----:B------:R-:W-:Y:S01]  /*2ad0*/  @!UP0 UMOV UR7, UR11 ;  /* 0x0000000b00078c82 */ /* 0x000fe20008000000 */
[----:B------:R-:W-:Y:S02]  /*2ae0*/  UIMAD UR12, UR18, UR12, UR38 ;  /* 0x0000000c120c72a4 */ /* 0x000fe4000f8e0226 */
[----:B------:R-:W-:Y:S02]  /*2af0*/  USEL UR8, UR4, UR8, !UP3 ;  /* 0x0000000804087287 */ /* 0x000fe4000d800000 */
[----:B------:R-:W-:Y:S02]  /*2b00*/  @!UP0 USHF.R.U32.HI UR7, URZ, UR9, UR7 ;  /* 0x00000009ff078299 */ /* 0x000fe40008011607 */
[----:B------:R-:W-:Y:S02]  /*2b10*/  UIADD3 UR9, UPT, UPT, -UR8, URZ, URZ ;  /* 0x000000ff08097290 */ /* 0x000fe4000fffe1ff */
[----:B------:R-:W-:Y:S02]  /*2b20*/  @!UP0 USEL UR7, UR5, UR7, !UP3 ;  /* 0x0000000705078287 */ /* 0x000fe4000d800000 */
[----:B------:R-:W-:-:S02]  /*2b30*/  UIMAD UR9, UR39, UR9, UR4 ;  /* 0x00000009270972a4 */ /* 0x000fc4000f8e0204 */
[----:B------:R-:W-:Y:S02]  /*2b40*/  @!UP0 UIADD3 UR8, UPT, UPT, UR8, -UR7, URZ ;  /* 0x8000000708088290 */ /* 0x000fe4000fffe0ff */
[----:B------:R-:W-:Y:S02]  /*2b50*/  @!UP0 UIMAD UR7, UR9, UR6, UR7 ;  /* 0x00000006090782a4 */ /* 0x000fe4000f8e0207 */
[----:B------:R-:W-:Y:S02]  /*2b60*/  @!UP0 UIMAD UR4, UR39, UR8, UR5 ;  /* 0x00000008270482a4 */ /* 0x000fe4000f8e0205 */
[----:B------:R-:W-:Y:S02]  /*2b70*/  UIMAD UR6, UR20, UR10, UR42 ;  /* 0x0000000a140672a4 */ /* 0x000fe4000f8e022a */
[----:B------:R-:W-:Y:S01]  /*2b80*/  UIMAD UR38, UR4, UR18, UR12 ;  /* 0x00000012042672a4 */ /* 0x000fe2000f8e020c */
[----:B------:R-:W-:Y:S02]  /*2b90*/  @!UP0 UMOV UR5, UR7 ;  /* 0x0000000700058c82 */ /* 0x000fe40008000000 */
[----:B------:R-:W-:-:S12]  /*2ba0*/  UIMAD UR42, UR5, UR20, UR6 ;  /* 0x00000014052a72a4 */ /* 0x000fd8000f8e0206 */
.L_x_38:
[----:B------:R-:W1:Y:S02]  /*2bb0*/  LDCU UR4, c[0x0][0xb30] ;  /* 0x00016600ff0477ac */ /* 0x000e640008000800 */
[----:B-1----:R-:W-:-:S09]  /*2bc0*/  UISETP.NE.AND UP0, UPT, UR4, 0x1, UPT ;  /* 0x000000010400788c */ /* 0x002fd2000bf05270 */
[----:B------:R-:W-:Y:S05]  /*2bd0*/  BRA.U UP0, `(.L_x_39) ;  /* 0x0000000100447547 */ /* 0x000fea000b800000 */
[----:B------:R-:W1:Y:S01]  /*2be0*/  LDCU.128 UR8, c[0x0][0xb10] ;  /* 0x00016200ff0877ac */ /* 0x000e620008000c00 */
[----:B------:R-:W2:Y:S01]  /*2bf0*/  LDCU UR12, c[0x0][0xb0c] ;  /* 0x00016180ff0c77ac */ /* 0x000ea20008000800 */
[----:B------:R-:W3:Y:S01]  /*2c00*/  LDCU UR13, c[0x0][0xb20] ;  /* 0x00016400ff0d77ac */ /* 0x000ee20008000800 */
[----:B-1----:R-:W-:Y:S02]  /*2c10*/  UIMAD.WIDE.U32 UR6, UR42, UR8, URZ ;  /* 0x000000082a0672a5 */ /* 0x002fe4000f8e00ff */
[----:B------:R-:W-:Y:S02]  /*2c20*/  UIMAD.WIDE.U32 UR4, UR38, UR11, URZ ;  /* 0x0000000b260472a5 */ /* 0x000fe4000f8e00ff */
[----:B--2---:R-:W-:Y:S02]  /*2c30*/  UISETP.NE.AND UP2, UPT, UR12, 0x1, UPT ;  /* 0x000000010c00788c */ /* 0x004fe4000bf45270 */
[----:B------:R-:W-:Y:S01]  /*2c40*/  UISETP.NE.AND UP0, UPT, UR10, 0x1, UPT ;  /* 0x000000010a00788c */ /* 0x000fe2000bf05270 */
[----:B------:R-:W-:-:S02]  /*2c50*/  UMOV UR6, UR7 ;  /* 0x0000000700067c82 */ /* 0x000fc40008000000 */
[----:B------:R-:W-:Y:S01]  /*2c60*/  UMOV UR4, UR5 ;  /* 0x0000000500047c82 */ /* 0x000fe20008000000 */
[----:B------:R-:W-:Y:S02]  /*2c70*/  USHF.R.U32.HI UR6, URZ, UR9, UR6 ;  /* 0x00000009ff067299 */ /* 0x000fe40008011606 */
[----:B---3--:R-:W-:Y:S02]  /*2c80*/  USHF.R.U32.HI UR4, URZ, UR13, UR4 ;  /* 0x0000000dff047299 */ /* 0x008fe40008011604 */
[----:B------:R-:W-:Y:S02]  /*2c90*/  USEL UR5, UR42, UR6, !UP2 ;  /* 0x000000062a057287 */ /* 0x000fe4000d000000 */
[----:B------:R-:W-:-:S04]  /*2ca0*/  USEL UR4, UR38, UR4, !UP0 ;  /* 0x0000000426047287 */ /* 0x000fc8000c000000 */
[----:B------:R-:W-:Y:S02]  /*2cb0*/  UIADD3 UR6, UPT, UPT, UR5, -UR4, URZ ;  /* 0x8000000405067290 */ /* 0x000fe4000fffe0ff */
[----:B------:R-:W-:Y:S02]  /*2cc0*/  UIADD3 UR4, UPT, UPT, -UR5, UR4, URZ ;  /* 0x0000000405047290 */ /* 0x000fe4000fffe1ff */
[----:B------:R-:W-:Y:S02]  /*2cd0*/  UIMAD UR38, UR6, UR10, UR38 ;  /* 0x0000000a062672a4 */ /* 0x000fe4000f8e0226 */
[----:B------:R-:W-:-:S12]  /*2ce0*/  UIMAD UR42, UR4, UR12, UR42 ;  /* 0x0000000c042a72a4 */ /* 0x000fd8000f8e022a */
.L_x_39:
[----:B------:R-:W-:Y:S01]  /*2cf0*/  R2UR UR5, R48 ;  /* 0x00000000300572ca */ /* 0x000fe200000e0000 */
[----:B------:R-:W-:Y:S01]  /*2d00*/  UMOV UR30, UR34 ;  /* 0x00000022001e7c82 */ /* 0x000fe20008000000 */
[----:B------:R-:W-:Y:S02]  /*2d10*/  R2UR UR4, R47 ;  /* 0x000000002f0472ca */ /* 0x000fe400000e0000 */
[----:B------:R-:W-:Y:S02]  /*2d20*/  PLOP3.LUT P1, PT, PT, PT, PT, 0x80, 0x8 ;  /* 0x000000000008781c */ /* 0x000fe40003f2f070 */
[----:B------:R-:W-:-:S07]  /*2d30*/  LOP3.LUT R2, R2, 0x1, RZ, 0x3c, !PT ;  /* 0x0000000102027812 */ /* 0x000fce00078e3cff */
[----:B------:R-:W-:Y:S02]  /*2d40*/  UIADD3 UR45, UPT, UPT, UR42, UR5, URZ ;  /* 0x000000052a2d7290 */ /* 0x000fe4000fffe0ff */
[----:B------:R-:W-:Y:S01]  /*2d50*/  UIADD3 UR20, UPT, UPT, UR38, UR4, URZ ;  /* 0x0000000426147290 */ /* 0x000fe2000fffe0ff */
[----:B------:R-:W-:Y:S11]  /*2d60*/  BRA.U UP1, `(.L_x_40) ;  /* 0xffffffed01487547 */ /* 0x000ff6000b83ffff */
[----:B------:R-:W-:Y:S01]  /*2d70*/  UIADD3 UR31, UPT, UPT, UR31, 0xd0, URZ ;  /* 0x000000d01f1f7890 */ /* 0x000fe2000fffe0ff */
[----:B------:R-:W-:-:S03]  /*2d80*/  MOV R2, UR23 ;  /* 0x0000001700027c02 */ /* 0x000fc60008000f00 */
[----:B------:R-:W-:Y:S01]  /*2d90*/  ULEA UR4, UR25, UR31, 0x3 ;  /* 0x0000001f19047291 */ /* 0x000fe2000f8e18ff */
[----:B------:R-:W-:-:S08]  /*2da0*/  SHF.L.U32 R2, R2, 0x1f, RZ ;  /* 0x0000001f02027819 */ /* 0x000fd000000006ff */
[----:B------:R-:W1:Y:S02]  /*2db0*/  SYNCS.PHASECHK.TRANS64.TRYWAIT P0, [UR4], R2 ;  /* 0x00000002ff0075a7 */ /* 0x000e640008001104 */
[----:B-1----:R-:W-:Y:S05]  /*2dc0*/  @!P0 BRA `(.L_x_41) ;  /* 0x0000007000c08947 */ /* 0x002fea0003800000 */
.L_x_170:
[----:B------:R-:W-:-:S04]  /*2dd0*/  UIADD3 UR4, UPT, UPT, UR25, 0x1, URZ ;  /* 0x0000000119047890 */ /* 0x000fc8000fffe0ff */
[----:B------:R-:W-:-:S04]  /*2de0*/  UISETP.NE.AND UP0, UPT, UR4, 0x1a, UPT ;  /* 0x0000001a0400788c */ /* 0x000fc8000bf05270 */
[----:B------:R-:W-:Y:S02]  /*2df0*/  USEL UR5, URZ, 0x1, UP0 ;  /* 0x00000001ff057887 */ /* 0x000fe40008000000 */
[----:B------:R-:W-:Y:S02]  /*2e00*/  USEL UR4, UR4, URZ, UP0 ;  /* 0x000000ff04047287 */ /* 0x000fe40008000000 */
[----:B------:R-:W-:Y:S02]  /*2e10*/  ULOP3.LUT UR6, UR23, UR5, URZ, 0x3c, !UPT ;  /* 0x0000000517067292 */ /* 0x000fe4000f8e3cff */
[----:B------:R-:W-:-:S04]  /*2e20*/  ULEA UR5, UR4, UR31, 0x3 ;  /* 0x0000001f04057291 */ /* 0x000fc8000f8e18ff */
[----:B-1----:R-:W-:-:S04]  /*2e30*/  MOV R2, UR6 ;  /* 0x0000000600027c02 */ /* 0x002fc80008000f00 */
[----:B------:R-:W-:-:S04]  /*2e40*/  SHF.L.U32 R2, R2, 0x1f, RZ ;  /* 0x0000001f02027819 */ /* 0x000fc800000006ff */
[----:B------:R-:W1:Y:S02]  /*2e50*/  SYNCS.PHASECHK.TRANS64.TRYWAIT P0, [UR5], R2 ;  /* 0x00000002ff0075a7 */ /* 0x000e640008001105 */
[----:B-1----:R-:W-:Y:S05]  /*2e60*/  @!P0 BRA `(.L_x_42) ;  /* 0x0000007000b08947 */ /* 0x002fea0003800000 */
.L_x_172:
        /* <DEDUP_REMOVED lines=10> */
.L_x_174:
        /* <DEDUP_REMOVED lines=10> */
.L_x_176:
        /* <DEDUP_REMOVED lines=10> */
.L_x_178:
        /* <DEDUP_REMOVED lines=10> */
.L_x_180:
        /* <DEDUP_REMOVED lines=10> */
.L_x_182:
        /* <DEDUP_REMOVED lines=10> */
.L_x_184:
        /* <DEDUP_REMOVED lines=10> */
.L_x_186:
        /* <DEDUP_REMOVED lines=10> */
.L_x_188:
        /* <DEDUP_REMOVED lines=10> */
.L_x_190:
        /* <DEDUP_REMOVED lines=10> */
.L_x_192:
        /* <DEDUP_REMOVED lines=10> */
.L_x_194:
        /* <DEDUP_REMOVED lines=10> */
.L_x_196:
        /* <DEDUP_REMOVED lines=10> */
.L_x_198:
        /* <DEDUP_REMOVED lines=10> */
.L_x_200:
        /* <DEDUP_REMOVED lines=10> */
.L_x_202:
        /* <DEDUP_REMOVED lines=10> */
.L_x_204:
        /* <DEDUP_REMOVED lines=10> */
.L_x_206:
        /* <DEDUP_REMOVED lines=10> */
.L_x_208:
        /* <DEDUP_REMOVED lines=10> */
.L_x_210:
        /* <DEDUP_REMOVED lines=10> */
.L_x_212:
        /* <DEDUP_REMOVED lines=10> */
.L_x_214:
        /* <DEDUP_REMOVED lines=10> */
.L_x_216:
        /* <DEDUP_REMOVED lines=10> */
.L_x_218:
[----:B------:R-:W-:-:S04]  /*3cd0*/  UIADD3 UR4, UPT, UPT, UR4, 0x1, URZ ;  /* 0x0000000104047890 */ /* 0x000fc8000fffe0ff */
[----:B------:R-:W-:-:S04]  /*3ce0*/  UISETP.NE.AND UP0, UPT, UR4, 0x1a, UPT ;  /* 0x0000001a0400788c */ /* 0x000fc8000bf05270 */
[----:B------:R-:W-:Y:S02]  /*3cf0*/  USEL UR5, URZ, 0x1, UP0 ;  /* 0x00000001ff057887 */ /* 0x000fe40008000000 */
[----:B------:R-:W-:Y:S02]  /*3d00*/  USEL UR4, UR4, URZ, UP0 ;  /* 0x000000ff04047287 */ /* 0x000fe40008000000 */
[----:B------:R-:W-:Y:S02]  /*3d10*/  ULOP3.LUT UR5, UR6, UR5, URZ, 0x3c, !UPT ;  /* 0x0000000506057292 */ /* 0x000fe4000f8e3cff */
[----:B------:R-:W-:-:S04]  /*3d20*/  ULEA UR4, UR4, UR31, 0x3 ;  /* 0x0000001f04047291 */ /* 0x000fc8000f8e18ff */
[----:B-1----:R-:W-:Y:S02]  /*3d30*/  IMAD.U32 R2, RZ, RZ, UR5 ;  /* 0x00000005ff027e24 */ /* 0x002fe4000f8e00ff */
[----:B------:R-:W-:-:S03]  /*3d40*/  MOV R0, UR4 ;  /* 0x0000000400007c02 */ /* 0x000fc60008000f00 */
[----:B------:R-:W-:-:S07]  /*3d50*/  SHF.L.U32 R2, R2, 0x1f, RZ ;  /* 0x0000001f02027819 */ /* 0x000fce00000006ff */
.L_x_66:
[----:B-1----:R1:W2:Y:S02]  /*3d60*/  SYNCS.PHASECHK.TRANS64.TRYWAIT P0, [R0+URZ], R2 ;  /* 0x00000002000075a7 */ /* 0x0022a400080011ff */
[----:B--2---:R-:W-:Y:S05]  /*3d70*/  @!P0 NANOSLEEP.SYNCS 0x989680 ;  /* 0x009896800000895d */ /* 0x004fea0003900000 */
[----:B------:R-:W2:Y:S02]  /*3d80*/  @!P0 SYNCS.PHASECHK.TRANS64 P0, [R0+URZ], R2 ;  /* 0x00000002000085a7 */ /* 0x000ea400080010ff */
[----:B--2---:R-:W-:Y:S05]  /*3d90*/  @P0 EXIT ;  /* 0x000000000000094d */ /* 0x004fea0003800000 */
[----:B------:R-:W-:Y:S05]  /*3da0*/  BRA `(.L_x_66) ;  /* 0xfffffffc00ec7947 */ /* 0x000fea000383ffff */
.L_x_22:
[----:B------:R-:W2:Y:S02]  /*3db0*/  S2UR UR4, SR_CgaCtaId ;  /* 0x00000000000479c3 */ /* 0x000ea40000008800 */
[----:B--2---:R-:W-:-:S04]  /*3dc0*/  UISETP.NE.AND UP0, UPT, UR4, URZ, UPT ;  /* 0x000000ff0400728c */ /* 0x004fc8000bf05270 */
[----:B------:R-:W-:-:S09]  /*3dd0*/  UISETP.NE.OR UP0, UPT, UR18, 0x1, UP0 ;  /* 0x000000011200788c */ /* 0x000fd20008705670 */
[----:B------:R-:W-:Y:S05]  /*3de0*/  BRA.U UP0, `(.L_x_67) ;  /* 0x0000000100b47547 */ /* 0x000fea000b800000 */
[----:B------:R-:W2:Y:S01]  /*3df0*/  S2UR UR5, SR_CgaCtaId ;  /* 0x00000000000579c3 */ /* 0x000ea20000008800 */
[----:B------:R-:W-:Y:S01]  /*3e00*/  UMOV UR4, 0x400 ;  /* 0x0000040000047882 */ /* 0x000fe20000000000 */
[----:B------:R-:W-:Y:S01]  /*3e10*/  HFMA2 R2, -RZ, RZ, 0, 5.9604644775390625e-08 ;  /* 0x00000001ff027431 */ /* 0x000fe200000001ff */
[----:B------:R-:W-:Y:S01]  /*3e20*/  ISETP.GE.U32.AND P0, PT, R3, 0x2, PT ;  /* 0x000000020300780c */ /* 0x000fe20003f06070 */
[----:B------:R-:W-:Y:S01]  /*3e30*/  IMAD.MOV.U32 R8, RZ, RZ, RZ ;  /* 0x000000ffff087224 */ /* 0x000fe200078e00ff */
[----:B--2---:R-:W-:-:S04]  /*3e40*/  ULEA UR4, UR5, UR4, 0x18 ;  /* 0x0000000405047291 */ /* 0x004fc8000f8ec0ff */
[----:B------:R-:W-:Y:S02]  /*3e50*/  UIADD3 UR5, UPT, UPT, UR4, 0x1f8, URZ ;  /* 0x000001f804057890 */ /* 0x000fe4000fffe0ff */
[----:B------:R-:W-:Y:S02]  /*3e60*/  UIADD3 UR8, UPT, UPT, UR4, 0x1f0, URZ ;  /* 0x000001f004087890 */ /* 0x000fe4000fffe0ff */
[----:B------:R-:W-:-:S12]  /*3e70*/  UPRMT UR5, URZ, 0x654, UR5 ;  /* 0x00000654ff057896 */ /* 0x000fd80008000005 */
.L_x_70:
[----:B------:R-:W-:Y:S01]  /*3e80*/  SHF.L.U32 R6, R2, 0x1f, RZ ;  /* 0x0000001f02067819 */ /* 0x000fe200000006ff */
[----:B------:R-:W-:Y:S02]  /*3e90*/  IMAD.U32 R4, RZ, RZ, UR8 ;  /* 0x00000008ff047e24 */ /* 0x000fe4000f8e00ff */
[----:B------:R-:W-:Y:S01]  /*3ea0*/  @!P0 IMAD.MOV.U32 R5, RZ, RZ, 0x10 ;  /* 0x00000010ff058424 */ /* 0x000fe200078e00ff */
[----:B------:R-:W2:Y:S02]  /*3eb0*/  SYNCS.PHASECHK.TRANS64.TRYWAIT P1, [UR4+0x1f8], R6 ;  /* 0x0001f806ff0075a7 */ /* 0x000ea40008021104 */
[----:B------:R-:W-:-:S04]  /*3ec0*/  PRMT R4, R3, 0x654, R4 ;  /* 0x0000065403047816 */ /* 0x000fc80000000004 */
[----:B------:R-:W-:Y:S01]  /*3ed0*/  SEL R0, R4, R0, !P0 ;  /* 0x0000000004007207 */ /* 0x000fe20004000000 */
[----:B--2---:R-:W-:Y:S06]  /*3ee0*/  @!P1 BRA `(.L_x_68) ;  /* 0x0000006800d09947 */ /* 0x004fec0003800000 */
.L_x_220:
[----:B------:R-:W-:Y:S01]  /*3ef0*/  UIADD3 UR6, UPT, UPT, UR4, 0x230, URZ ;  /* 0x0000023004067890 */ /* 0x000fe2000fffe0ff */
[----:B------:R3:W-:Y:S01]  /*3f00*/  @!P0 SYNCS.ARRIVE.TRANS64.RED RZ, [R0+URZ], R5 ;  /* 0x0000000500ff89a7 */ /* 0x0007e200080004ff */
[----:B------:R-:W-:Y:S01]  /*3f10*/  UIADD3 UR7, UPT, UPT, UR4, 0x1f0, URZ ;  /* 0x000001f004077890 */ /* 0x000fe2000fffe0ff */
[----:B------:R-:W-:-:S08]  /*3f20*/  LOP3.LUT R2, R2, 0x1, RZ, 0x3c, !PT ;  /* 0x0000000102027812 */ /* 0x000fd000078e3cff */
[----:B------:R-:W-:Y:S06]  /*3f30*/  UGETNEXTWORKID.BROADCAST [UR6], [UR7] ;  /* 0x00000000060073ca */ /* 0x000fec0008000100 */
[----:B---3--:R-:W-:-:S04]  /*3f40*/  SHF.L.U32 R5, R8, 0x1f, RZ ;  /* 0x0000001f08057819 */ /* 0x008fc800000006ff */
[----:B------:R-:W3:Y:S02]  /*3f50*/  SYNCS.PHASECHK.TRANS64.TRYWAIT P1, [UR4+0x1f0], R5 ;  /* 0x0001f005ff0075a7 */ /* 0x000ee40008021104 */
[----:B---3--:R-:W-:Y:S05]  /*3f60*/  @!P1 BRA `(.L_x_69) ;  /* 0x0000006800c89947 */ /* 0x008fea0003800000 */
.L_x_222:
[----:B--2---:R-:W2:Y:S01]  /*3f70*/  LDS.128 R4, [UR4+0x230] ;  /* 0x00023004ff047984 */ /* 0x004ea20008000c00 */
[----:B------:R-:W-:Y:S01]  /*3f80*/  LOP3.LUT R8, R8, 0x1, RZ, 0x3c, !PT ;  /* 0x0000000108087812 */ /* 0x000fe200078e3cff */
[----:B------:R-:W-:Y:S01]  /*3f90*/  @!PT LDS RZ, [RZ] ;  /* 0x00000000fffff984 */ /* 0x000fe20000000800 */
[----:B------:R-:W-:Y:S01]  /*3fa0*/  @!PT LDS RZ, [RZ] ;  /* 0x00000000fffff984 */ /* 0x000fe20000000800 */
[----:B------:R-:W-:Y:S01]  /*3fb0*/  @!PT LDS RZ, [RZ] ;  /* 0x00000000fffff984 */ /* 0x000fe20000000800 */
[----:B------:R-:W-:Y:S01]  /*3fc0*/  @!PT LDS RZ, [RZ] ;  /* 0x00000000fffff984 */ /* 0x000fe20000000800 */
[----:B------:R3:W-:Y:S06]  /*3fd0*/  MEMBAR.ALL.CTA ;  /* 0x0000000000007992 */ /* 0x0007ec0000008000 */
[----:B---3--:R-:W3:Y:S02]  /*3fe0*/  FENCE.VIEW.ASYNC.S ;  /* 0x00000000000073c6 */ /* 0x008ee40000000000 */
[----:B---3--:R-:W-:Y:S01]  /*3ff0*/  SYNCS.ARRIVE.TRANS64.RED.A1T0 RZ, [UR5], RZ ;  /* 0x000000ffffff79a7 */ /* 0x008fe20008100405 */
[----:B--2---:R-:W-:-:S13]  /*4000*/  LOP3.LUT P1, RZ, R6, 0x1, RZ, 0xc0, !PT ;  /* 0x0000000106ff7812 */ /* 0x004fda000782c0ff */
[----:B------:R-:W-:Y:S05]  /*4010*/  @P1 BRA `(.L_x_70) ;  /* 0xfffffffc00981947 */ /* 0x000fea000383ffff */
[----:B------:R-:W-:-:S04]  /*4020*/  SHF.L.U32 R0, R2, 0x1f, RZ ;  /* 0x0000001f02007819 */ /* 0x000fc800000006ff */
[----:B------:R-:W2:Y:S02]  /*4030*/  SYNCS.PHASECHK.TRANS64 P0, [UR4+0x1f8], R0 ;  /* 0x0001f800ff0075a7 */ /* 0x000ea40008001004 */
[----:B-12---:R-:W-:Y:S05]  /*4040*/  @P0 EXIT ;  /* 0x000000000000094d */ /* 0x006fea0003800000 */
[----:B------:R-:W-:-:S07]  /*4050*/  MOV R0, UR4 ;  /* 0x0000000400007c02 */ /* 0x000fce0008000f00 */
.L_x_71:
[----:B-1----:R-:W-:-:S04]  /*4060*/  SHF.L.U32 R3, R2, 0x1f, RZ ;  /* 0x0000001f02037819 */ /* 0x002fc800000006ff */
[----:B------:R1:W2:Y:S03]  /*4070*/  SYNCS.PHASECHK.TRANS64.TRYWAIT P0, [R0+URZ+0x1f8], R3 ;  /* 0x0001f803000075a7 */ /* 0x0002a600080011ff */
[----:B--2---:R-:W-:Y:S05]  /*4080*/  @!P0 NANOSLEEP.SYNCS 0x989680 ;  /* 0x009896800000895d */ /* 0x004fea0003900000 */
[----:B------:R-:W2:Y:S02]  /*4090*/  @!P0 SYNCS.PHASECHK.TRANS64 P0, [R0+URZ+0x1f8], R3 ;  /* 0x0001f803000085a7 */ /* 0x000ea400080010ff */
[----:B--2---:R-:W-:Y:S05]  /*40a0*/  @P0 EXIT ;  /* 0x000000000000094d */ /* 0x004fea0003800000 */
[----:B------:R-:W-:Y:S05]  /*40b0*/  BRA `(.L_x_71) ;  /* 0xfffffffc00e87947 */ /* 0x000fea000383ffff */
.L_x_67:
[----:B------:R-:W-:Y:S05]  /*40c0*/  BRA.U UP4, `(.L_x_72) ;  /* 0x0000001104607547 */ /* 0x000fea000b800000 */
[----:B------:R-:W2:Y:S01]  /*40d0*/  S2UR UR4, SR_CgaCtaId ;  /* 0x00000000000479c3 */ /* 0x000ea20000008800 */
[----:B------:R-:W-:Y:S01]  /*40e0*/  UMOV UR5, 0x40 ;  /* 0x0000004000057882 */ /* 0x000fe20000000000 */
[----:B------:R-:W-:Y:S01]  /*40f0*/  NOP ;  /* 0x0000000000007918 */ /* 0x000fe20000000000 */
[----:B------:R-:W-:Y:S01]  /*4100*/  UMOV UR6, 0x400 ;  /* 0x0000040000067882 */ /* 0x000fe20000000000 */
[----:B--2---:R-:W-:Y:S02]  /*4110*/  ULEA UR5, UR4, UR5, 0x18 ;  /* 0x0000000504057291 */ /* 0x004fe4000f8ec0ff */
[----:B------:R-:W-:-:S07]  /*4120*/  ULEA UR6, UR4, UR6, 0x18 ;  /* 0x0000000604067291 */ /* 0x000fce000f8ec0ff */
[----:B------:R-:W2:Y:S02]  /*4130*/  LDS.U8 R3, [UR5+0x1c] ;  /* 0x00001c05ff037984 */ /* 0x000ea40008000000 */
[----:B--2---:R-:W-:-:S13]  /*4140*/  ISETP.NE.AND P0, PT, R3, RZ, PT ;  /* 0x000000ff0300720c */ /* 0x004fda0003f05270 */
[----:B------:R-:W-:Y:S05]  /*4150*/  @P0 BRA `(.L_x_73) ;  /* 0x0000000400080947 */ /* 0x000fea0003800000 */
[----:B------:R-:W-:Y:S02]  /*4160*/  UISETP.NE.U32.AND UP1, UPT, UR31, 0x1, UPT ;  /* 0x000000011f00788c */ /* 0x000fe4000bf25070 */
[----:B------:R-:W-:-:S07]  /*4170*/  UIADD3 UR7, UPT, UPT, UR5, 0x8, URZ ;  /* 0x0000000805077890 */ /* 0x000fce000fffe0ff */
[----:B------:R-:W-:Y:S05]  /*4180*/  BRA.U !UP1, `(.L_x_74) ;  /* 0x00000001099c7547 */ /* 0x000fea000b800000 */
[----:B------:R-:W-:Y:S01]  /*4190*/  ELECT P0, URZ, PT ;  /* 0x0000000000ff782f */ /* 0x000fe20003800000 */
[----:B------:R-:W-:-:S12]  /*41a0*/  BSSY B0, `(.L_x_74) ;  /* 0x0000025000007945 */ /* 0x000fd80003800000 */
[----:B------:R-:W-:Y:S05]  /*41b0*/  @!P0 BRA `(.L_x_75) ;  /* 0x00000000008c8947 */ /* 0x000fea0003800000 */
[----:B------:R-:W-:-:S05]  /*41c0*/  UMOV UR4, 0x10 ;  /* 0x0000001000047882 */ /* 0x000fca0000000000 */
[----:B------:R-:W-:Y:S04]  /*41d0*/  DEPBAR.LE SB2, 0x36 ;  /* 0x0000ad800000791a */ /* 0x000fe80000000000 */
[----:B------:R-:W2:Y:S02]  /*41e0*/  UTCATOMSWS.2CTA.FIND_AND_SET.ALIGN UP0, UR4, UR4 ;  /* 0x00000004000475e3 */ /* 0x000ea40008200800 */
[----:B--2---:R-:W-:Y:S01]  /*41f0*/  MOV R10, UR4 ;  /* 0x00000004000a7c02 */ /* 0x004fe20008000f00 */
[----:B------:R-:W-:Y:S06]  /*4200*/  BRA.U UP0, `(.L_x_76) ;  /* 0x0000000100187547 */ /* 0x000fec000b800000 */
.L_x_77:
[----:B------:R-:W-:Y:S05]  /*4210*/  NANOSLEEP 0x64 ;  /* 0x000000640000795d */ /* 0x000fea0003800000 */
[----:B------:R-:W-:-:S05]  /*4220*/  UMOV UR4, 0x10 ;  /* 0x0000001000047882 */ /* 0x000fca0000000000 */
[----:B------:R-:W-:Y:S04]  /*4230*/  DEPBAR.LE SB2, 0x36 ;  /* 0x0000ad800000791a */ /* 0x000fe80000000000 */
[----:B------:R-:W2:Y:S02]  /*4240*/  UTCATOMSWS.2CTA.FIND_AND_SET.ALIGN UP0, UR4, UR4 ;  /* 0x00000004000475e3 */ /* 0x000ea40008200800 */
[----:B--2---:R-:W-:Y:S01]  /*4250*/  MOV R10, UR4 ;  /* 0x00000004000a7c02 */ /* 0x004fe20008000f00 */
[----:B------:R-:W-:Y:S05]  /*4260*/  BRA.U !UP0, `(.L_x_77) ;  /* 0xfffffffd08e87547 */ /* 0x000fea000b83ffff */
.L_x_76:
[----:B------:R-:W2:Y:S01]  /*4270*/  LDS R6, [UR5+0x10] ;  /* 0x00001005ff067984 */ /* 0x000ea20008000800 */
[----:B------:R-:W-:Y:S01]  /*4280*/  IMAD.U32 R3, RZ, RZ, UR6 ;  /* 0x00000006ff037e24 */ /* 0x000fe2000f8e00ff */
[----:B------:R-:W-:-:S03]  /*4290*/  MOV R4, UR30 ;  /* 0x0000001e00047c02 */ /* 0x000fc60008000f00 */
[----:B------:R-:W-:Y:S01]  /*42a0*/  VIADD R3, R3, 0x240 ;  /* 0x0000024003037836 */ /* 0x000fe20000000000 */
[----:B--2---:R-:W-:-:S04]  /*42b0*/  SHF.L.U32 R6, R6, 0x1f, RZ ;  /* 0x0000001f06067819 */ /* 0x004fc800000006ff */
[----:B------:R-:W2:Y:S02]  /*42c0*/  SYNCS.PHASECHK.TRANS64.TRYWAIT P0, [UR5+0x8], R6 ;  /* 0x00000806ff0075a7 */ /* 0x000ea40008001105 */
[----:B--2---:R-:W-:Y:S05]  /*42d0*/  @P0 BRA `(.L_x_78) ;  /* 0x0000000000080947 */ /* 0x004fea0003800000 */
[----:B------:R-:W2:Y:S02]  /*42e0*/  SYNCS.PHASECHK.TRANS64.TRYWAIT P0, [UR5+0x8], R6 ;  /* 0x00000806ff0075a7 */ /* 0x000ea40008001105 */
[----:B--2---:R-:W-:Y:S05]  /*42f0*/  @!P0 BRA `(.L_x_79) ;  /* 0x0000006400fc8947 */ /* 0x004fea0003800000 */
.L_x_78:
[----:B------:R-:W-:Y:S01]  /*4300*/  PRMT R4, R4, 0x654, R3 ;  /* 0x0000065404047816 */ /* 0x000fe20000000003 */
[----:B------:R-:W-:Y:S01]  /*4310*/  HFMA2 R3, -RZ, RZ, 0, 5.9604644775390625e-08 ;  /* 0x00000001ff037431 */ /* 0x000fe200000001ff */
[----:B------:R-:W-:Y:S01]  /*4320*/  UPRMT UR4, UR30, 0x654, UR7 ;  /* 0x000006541e047896 */ /* 0x000fe20008000007 */
[----:B------:R-:W-:Y:S02]  /*4330*/  IMAD.MOV.U32 R8, RZ, RZ, 0xffff ;  /* 0x0000ffffff087424 */ /* 0x000fe400078e00ff */
[----:B--2---:R-:W-:Y:S02]  /*4340*/  IMAD.MOV.U32 R6, RZ, RZ, 0x4 ;  /* 0x00000004ff067424 */ /* 0x004fe400078e00ff */
[----:B------:R-:W-:Y:S01]  /*4350*/  IMAD.SHL.U32 R9, R10, 0x20, RZ ;  /* 0x000000200a097824 */ /* 0x000fe200078e00ff */
[----:B------:R-:W-:Y:S02]  /*4360*/  MOV R5, UR4 ;  /* 0x0000000400057c02 */ /* 0x000fe40008000f00 */
[-C--:B------:R-:W-:Y:S01]  /*4370*/  SHF.L.U32 R8, R8, R10.reuse, RZ ;  /* 0x0000000a08087219 */ /* 0x080fe200000006ff */
[----:B------:R2:W-:Y:S01]  /*4380*/  SYNCS.ARRIVE.TRANS64.RED RZ, [UR4], R6 ;  /* 0x00000006ffff79a7 */ /* 0x0005e20008000404 */
[----:B------:R-:W-:Y:S01]  /*4390*/  SHF.L.U32 R7, R3, R10, RZ ;  /* 0x0000000a03077219 */ /* 0x000fe200000006ff */
[----:B------:R2:W-:Y:S04]  /*43a0*/  STS [UR6+0x240], R9 ;  /* 0x00024009ff007988 */ /* 0x0005e80008000806 */
[----:B------:R2:W-:Y:S04]  /*43b0*/  STAS [R4.64], R10 ;  /* 0x0000000a04007dbd */ /* 0x0005e8000c0008ff */
[----:B------:R2:W-:Y:S04]  /*43c0*/  ATOMS.OR RZ, [UR5+0x14], R8 ;  /* 0x00001408ffff798c */ /* 0x0005e8000b000005 */
[----:B------:R2:W-:Y:S04]  /*43d0*/  ATOMS.OR RZ, [UR5+0x18], R7 ;  /* 0x00001807ffff798c */ /* 0x0005e8000b000005 */
[----:B------:R2:W-:Y:S02]  /*43e0*/  ATOMS.XOR RZ, [UR5+0x10], R3 ;  /* 0x00001003ffff798c */ /* 0x0005e4000b800005 */
.L_x_75:
[----:B-1----:R-:W-:Y:S05]  /*43f0*/  BSYNC B0 ;  /* 0x0000000000007941 */ /* 0x002fea0003800000 */
.L_x_74:
[----:B------:R-:W-:Y:S05]  /*4400*/  BRA.U UP1, `(.L_x_80) ;  /* 0x00000001016c7547 */ /* 0x000fea000b800000 */
[----:B------:R-:W-:-:S03]  /*4410*/  UMOV UR4, 0xffffffff ;  /* 0xffffffff00047882 */ /* 0x000fc60000000000 */
[----:B------:R-:W-:Y:S05]  /*4420*/  BRA.DIV UR4, `(.L_x_81) ;  /* 0x0000006604c87947 */ /* 0x000fea000b800000 */
[----:B------:R-:W-:-:S13]  /*4430*/  ELECT P6, URZ, PT ;  /* 0x0000000000ff782f */ /* 0x000fda00038c0000 */
.L_x_225:
[----:B------:R-:W-:Y:S05]  /*4440*/  @!P6 BRA `(.L_x_80) ;  /* 0x00000000005ce947 */ /* 0x000fea0003800000 */
[----:B--2---:R-:W2:Y:S02]  /*4450*/  LDS R4, [UR5+0x10] ;  /* 0x00001005ff047984 */ /* 0x004ea40008000800 */
[----:B--2---:R-:W-:-:S04]  /*4460*/  SHF.L.U32 R4, R4, 0x1f, RZ ;  /* 0x0000001f04047819 */ /* 0x004fc800000006ff */
[----:B------:R-:W2:Y:S02]  /*4470*/  SYNCS.PHASECHK.TRANS64.TRYWAIT P0, [UR5+0x8], R4 ;  /* 0x00000804ff0075a7 */ /* 0x000ea40008001105 */
[----:B--2---:R-:W-:Y:S05]  /*4480*/  @P0 BRA `(.L_x_82) ;  /* 0x0000000000080947 */ /* 0x004fea0003800000 */
[----:B------:R-:W2:Y:S02]  /*4490*/  SYNCS.PHASECHK.TRANS64.TRYWAIT P0, [UR5+0x8], R4 ;  /* 0x00000804ff0075a7 */ /* 0x000ea40008001105 */
[----:B--2---:R-:W-:Y:S05]  /*44a0*/  @!P0 BRA `(.L_x_83) ;  /* 0x0000006400c88947 */ /* 0x004fea0003800000 */
.L_x_82:
[----:B------:R-:W3:Y:S01]  /*44b0*/  LDS R6, [UR6+0x240] ;  /* 0x00024006ff067984 */ /* 0x000ee20008000800 */
[----:B--2---:R-:W-:Y:S02]  /*44c0*/  HFMA2 R3, -RZ, RZ, 0, 5.9604644775390625e-08 ;  /* 0x00000001ff037431 */ /* 0x004fe400000001ff */
[----:B------:R-:W-:Y:S01]  /*44d0*/  IMAD.MOV.U32 R4, RZ, RZ, 0xffff ;  /* 0x0000ffffff047424 */ /* 0x000fe200078e00ff */
[----:B------:R-:W-:Y:S01]  /*44e0*/  UPRMT UR4, UR30, 0x654, UR7 ;  /* 0x000006541e047896 */ /* 0x000fe20008000007 */
[----:B---3--:R-:W-:-:S03]  /*44f0*/  IMAD.SHL.U32 R5, R6, 0x20, RZ ;  /* 0x0000002006057824 */ /* 0x008fc600078e00ff */
[-C--:B------:R-:W-:Y:S02]  /*4500*/  SHF.L.U32 R4, R4, R6.reuse, RZ ;  /* 0x0000000604047219 */ /* 0x080fe400000006ff */
[----:B------:R-:W-:Y:S01]  /*4510*/  SHF.L.U32 R6, R3, R6, RZ ;  /* 0x0000000603067219 */ /* 0x000fe200000006ff */
[----:B------:R3:W-:Y:S04]  /*4520*/  STS [UR6+0x240], R5 ;  /* 0x00024005ff007988 */ /* 0x0007e80008000806 */
[----:B------:R3:W-:Y:S04]  /*4530*/  ATOMS.OR RZ, [UR5+0x14], R4 ;  /* 0x00001404ffff798c */ /* 0x0007e8000b000005 */
[----:B------:R3:W-:Y:S01]  /*4540*/  ATOMS.OR RZ, [UR5+0x18], R6 ;  /* 0x00001806ffff798c */ /* 0x0007e2000b000005 */
[----:B------:R-:W-:Y:S03]  /*4550*/  SYNCS.ARRIVE.TRANS64.RED.A1T0 RZ, [UR4], RZ ;  /* 0x000000ffffff79a7 */ /* 0x000fe60008100404 */
[----:B------:R3:W-:Y:S01]  /*4560*/  ATOMS.XOR RZ, [UR5+0x10], R3 ;  /* 0x00001003ffff798c */ /* 0x0007e2000b800005 */
[----:B------:R-:W-:Y:S05]  /*4570*/  BRA `(.L_x_80) ;  /* 0x0000000000107947 */ /* 0x000fea0003800000 */
.L_x_73:
[----:B------:R-:W-:Y:S02]  /*4580*/  MOV R3, 0xffffffff ;  /* 0xffffffff00037802 */ /* 0x000fe40000000f00 */
[----:B------:R-:W-:-:S03]  /*4590*/  MOV R4, 0x45c0 ;  /* 0x000045c000047802 */ /* 0x000fc60000000f00 */
[----:B------:R2:W-:Y:S04]  /*45a0*/  STS [UR6+0x240], R3 ;  /* 0x00024003ff007988 */ /* 0x0005e80008000806 */
[----:B-12--5:R-:W-:Y:S05]  /*45b0*/  CALL.REL.NOINC `($__internal_1_$__cuda_sm10x_tcgen05_guardrail_trap_phase_invalid_during_alloc) ;  /* 0x0000006c00787944 */ /* 0x026fea0003c00000 */
.L_x_80:
[----:B------:R-:W-:Y:S05]  /*45c0*/  WARPSYNC.ALL ;  /* 0x0000000000007948 */ /* 0x000fea0003800000 */
[----:B------:R-:W4:Y:S01]  /*45d0*/  S2UR UR17, SR_CgaCtaId ;  /* 0x00000000001179c3 */ /* 0x000f220000008800 */
[----:B------:R-:W-:Y:S01]  /*45e0*/  UMOV UR4, 0x400 ;  /* 0x0000040000047882 */ /* 0x000fe20000000000 */
[----:B------:R-:W-:-:S06]  /*45f0*/  NOP ;  /* 0x0000000000007918 */ /* 0x000fcc0000000000 */
[----:B------:R-:W-:Y:S06]  /*4600*/  BAR.ARV 0x6, 0xa0 ;  /* 0x0182800000007b1d */ /* 0x000fec0000002000 */
[----:B------:R-:W1:Y:S01]  /*4610*/  LDCU.64 UR6, c[0x0][0x388] ;  /* 0x00007100ff0677ac */ /* 0x000e620008000a00 */
[----:B------:R-:W-:Y:S01]  /*4620*/  LOP3.LUT R2, R2, 0xffff, RZ, 0xc0, !PT ;  /* 0x0000ffff02027812 */ /* 0x000fe200078ec0ff */
[----:B--2---:R-:W-:Y:S01]  /*4630*/  IMAD.MOV.U32 R8, RZ, RZ, 0x1 ;  /* 0x00000001ff087424 */ /* 0x004fe200078e00ff */
[----:B------:R-:W-:Y:S01]  /*4640*/  LOP3.LUT R0, R0, 0xffff, RZ, 0xc0, !PT ;  /* 0x0000ffff00007812 */ /* 0x000fe200078ec0ff */
[----:B------:R-:W2:Y:S01]  /*4650*/  LDCU UR8, c[0x0][0x390] ;  /* 0x00007200ff0877ac */ /* 0x000ea20008000800 */
[----:B------:R-:W-:Y:S01]  /*4660*/  R2UR UR18, R2 ;  /* 0x00000000021272ca */ /* 0x000fe200000e0000 */
[----:B------:R-:W-:Y:S01]  /*4670*/  IMAD.MOV.U32 R2, RZ, RZ, RZ ;  /* 0x000000ffff027224 */ /* 0x000fe200078e00ff */
[----:B------:R-:W-:Y:S01]  /*4680*/  R2UR UR28, R0 ;  /* 0x00000000001c72ca */ /* 0x000fe200000e0000 */
[----:B------:R-:W-:Y:S01]  /*4690*/  IMAD.MOV.U32 R0, RZ, RZ, RZ ;  /* 0x000000ffff007224 */ /* 0x000fe200078e00ff */
[----:B------:R-:W-:Y:S01]  /*46a0*/  UMOV UR21, URZ ;  /* 0x000000ff00157c82 */ /* 0x000fe20008000000 */
[----:B----4-:R-:W-:-:S02]  /*46b0*/  ULEA UR17, UR17, UR4, 0x18 ;  /* 0x0000000411117291 */ /* 0x010fc4000f8ec0ff */
[----:B------:R-:W-:Y:S01]  /*46c0*/  UISETP.NE.AND UP3, UPT, UR31, URZ, UPT ;  /* 0x000000ff1f00728c */ /* 0x000fe2000bf65270 */
[----:B------:R-:W-:Y:S01]  /*46d0*/  UMOV UR16, URZ ;  /* 0x000000ff00107c82 */ /* 0x000fe20008000000 */
[----:B------:R-:W-:Y:S01]  /*46e0*/  UMOV UR26, 0x0 ;  /* 0x00000000001a7882 */ /* 0x000fe20000000000 */
[----:B------:R-:W-:Y:S01]  /*46f0*/  UMOV UR27, 0x8210490 ;  /* 0x08210490001b7882 */ /* 0x000fe20000000000 */
[----:B------:R-:W-:Y:S01]  /*4700*/  UMOV UR24, 0x0 ;  /* 0x0000000000187882 */ /* 0x000fe20000000000 */
[----:B-1----:R-:W-:Y:S02]  /*4710*/  UIADD3 UR4, UPT, UPT, UR6, 0x1f, URZ ;  /* 0x0000001f06047890 */ /* 0x002fe4000fffe0ff */
[----:B---3--:R-:W1:Y:S01]  /*4720*/  LDS R3, [UR17+0x240] ;  /* 0x00024011ff037984 */ /* 0x008e620008000800 */
[----:B------:R-:W-:Y:S02]  /*4730*/  UIADD3 UR6, UPT, UPT, UR17, 0x4400, URZ ;  /* 0x0000440011067890 */ /* 0x000fe4000fffe0ff */
[----:B------:R-:W-:-:S02]  /*4740*/  USHF.R.S32.HI UR5, URZ, 0x1f, UR4 ;  /* 0x0000001fff057899 */ /* 0x000fc40008011404 */
[----:B------:R-:W-:Y:S02]  /*4750*/  USHF.R.U32.HI UR6, URZ, 0x4, UR6 ;  /* 0x00000004ff067899 */ /* 0x000fe40008011606 */
[----:B------:R-:W-:Y:S02]  /*4760*/  ULEA.HI UR4, UR5, UR4, URZ, 0x5 ;  /* 0x0000000405047291 */ /* 0x000fe4000f8f28ff */
[----:B------:R-:W-:Y:S02]  /*4770*/  UIADD3 UR5, UPT, UPT, UR17, 0x1e400, URZ ;  /* 0x0001e40011057890 */ /* 0x000fe4000fffe0ff */
[----:B------:R-:W-:Y:S02]  /*4780*/  USHF.R.S32.HI UR4, URZ, 0x5, UR4 ;  /* 0x00000005ff047899 */ /* 0x000fe40008011404 */
[----:B------:R-:W-:Y:S02]  /*4790*/  USHF.R.U32.HI UR5, URZ, 0x4, UR5 ;  /* 0x00000004ff057899 */ /* 0x000fe40008011605 */
[----:B------:R-:W-:-:S02]  /*47a0*/  UIMAD UR7, UR4, UR7, URZ ;  /* 0x00000007040772a4 */ /* 0x000fc4000f8e02ff */
[----:B------:R-:W-:Y:S02]  /*47b0*/  UIADD3 UR4, UPT, UPT, UR17, 0x1f8, URZ ;  /* 0x000001f811047890 */ /* 0x000fe4000fffe0ff */
[----:B------:R-:W-:Y:S02]  /*47c0*/  ULOP3.LUT UR6, UR6, 0x3fff, URZ, 0xc0, !UPT ;  /* 0x00003fff06067892 */ /* 0x000fe4000f8ec0ff */
[----:B------:R-:W-:Y:S02]  /*47d0*/  UPRMT UR23, URZ, 0x654, UR4 ;  /* 0x00000654ff177896 */ /* 0x000fe40008000004 */
[----:B--2---:R-:W-:Y:S02]  /*47e0*/  UIMAD UR4, UR7, UR8, URZ ;  /* 0x00000008070472a4 */ /* 0x004fe4000f8e02ff */
[----:B------:R-:W-:Y:S02]  /*47f0*/  ULOP3.LUT UR20, UR5, 0x3fff, URZ, 0xc0, !UPT ;  /* 0x00003fff05147892 */ /* 0x000fe4000f8ec0ff */
[----:B------:R-:W-:-:S02]  /*4800*/  ULOP3.LUT UR19, UR6, 0x10000, URZ, 0xfc, !UPT ;  /* 0x0001000006137892 */ /* 0x000fc4000f8efcff */
[----:B------:R-:W-:Y:S02]  /*4810*/  UIADD3 UR29, UPT, UPT, UR4, -0x1, URZ ;  /* 0xffffffff041d7890 */ /* 0x000fe4000fffe0ff */
[----:B------:R-:W-:Y:S01]  /*4820*/  UISETP.GE.AND UP4, UPT, UR4, 0x1, UPT ;  /* 0x000000010400788c */ /* 0x000fe2000bf86270 */
[----:B------:R-:W-:Y:S01]  /*4830*/  UMOV UR25, 0x8210490 ;  /* 0x0821049000197882 */ /* 0x000fe20000000000 */
[C---:B-1----:R-:W-:Y:S01]  /*4840*/  VIADD R5, R3.reuse, 0x40 ;  /* 0x0000004003057836 */ /* 0x042fe20000000000 */
[----:B------:R-:W-:-:S04]  /*4850*/  LOP3.LUT R4, R3, 0xffff, RZ, 0xc0, !PT ;  /* 0x0000ffff03047812 */ /* 0x000fc800078ec0ff */
[----:B------:R-:W-:-:S05]  /*4860*/  LOP3.LUT R5, R5, 0xffff, RZ, 0xc0, !PT ;  /* 0x0000ffff05057812 */ /* 0x000fca00078ec0ff */
[----:B------:R1:W-:Y:S02]  /*4870*/  STL.64 [R1], R4 ;  /* 0x0000000401007387 */ /* 0x0003e40000100a00 */
.L_x_92:
[----:B-1----:R-:W-:-:S04]  /*4880*/  SHF.L.U32 R5, R2, 0x1f, RZ ;  /* 0x0000001f02057819 */ /* 0x002fc800000006ff */
[----:B------:R-:W1:Y:S02]  /*4890*/  SYNCS.PHASECHK.TRANS64.TRYWAIT P0, [UR17+0x1f0], R5 ;  /* 0x0001f005ff0075a7 */ /* 0x000e640008001111 */
[----:B-1-34-:R-:W-:Y:S05]  /*48a0*/  @!P0 BRA `(.L_x_84) ;  /* 0x0000006000e08947 */ /* 0x01afea0003800000 */
.L_x_227:
[----:B-1----:R-:W1:Y:S01]  /*48b0*/  LDS.128 R4, [UR17+0x230] ;  /* 0x00023011ff047984 */ /* 0x002e620008000c00 */
[----:B------:R-:W-:Y:S01]  /*48c0*/  ULEA UR22, UR21, UR17, 0x3 ;  /* 0x0000001115167291 */ /* 0x000fe2000f8e18ff */
[----:B------:R-:W-:Y:S01]  /*48d0*/  @!PT LDS RZ, [RZ] ;  /* 0x00000000fffff984 */ /* 0x000fe20000000800 */
[----:B------:R-:W-:Y:S01]  /*48e0*/  @!PT LDS RZ, [RZ] ;  /* 0x00000000fffff984 */ /* 0x000fe20000000800 */
[----:B------:R-:W-:Y:S01]  /*48f0*/  @!PT LDS RZ, [RZ] ;  /* 0x00000000fffff984 */ /* 0x000fe20000000800 */
[----:B------:R-:W-:Y:S01]  /*4900*/  @!PT LDS RZ, [RZ] ;  /* 0x00000000fffff984 */ /* 0x000fe20000000800 */
[----:B------:R2:W-:Y:S06]  /*4910*/  MEMBAR.ALL.CTA ;  /* 0x0000000000007992 */ /* 0x0005ec0000008000 */
[----:B--2---:R-:W2:Y:S02]  /*4920*/  FENCE.VIEW.ASYNC.S ;  /* 0x00000000000073c6 */ /* 0x004ea40000000000 */
[----:B--2---:R-:W-:Y:S01]  /*4930*/  SYNCS.ARRIVE.TRANS64.RED.A1T0 RZ, [UR23], RZ ;  /* 0x000000ffffff79a7 */ /* 0x004fe20008100417 */
[----:B-1----:R-:W-:Y:S01]  /*4940*/  LOP3.LUT P2, RZ, R6, 0x1, RZ, 0xc0, !PT ;  /* 0x0000000106ff7812 */ /* 0x002fe2000784c0ff */
[----:B------:R-:W-:-:S12]  /*4950*/  BRA.U UP3, `(.L_x_85) ;  /* 0x00000001030c7547 */ /* 0x000fd8000b800000 */
[----:B------:R-:W-:-:S04]  /*4960*/  SHF.L.U32 R5, R8, 0x1f, RZ ;  /* 0x0000001f08057819 */ /* 0x000fc800000006ff */
[----:B------:R-:W1:Y:S02]  /*4970*/  SYNCS.PHASECHK.TRANS64.TRYWAIT P0, [UR22+0x210], R5 ;  /* 0x00021005ff0075a7 */ /* 0x000e640008001116 */
[----:B-1----:R-:W-:Y:S05]  /*4980*/  @!P0 BRA `(.L_x_86) ;  /* 0x0000006000c08947 */ /* 0x002fea0003800000 */
.L_x_85:
[----:B------:R-:W-:Y:S05]  /*4990*/  BRA.U UP3, `(.L_x_87) ;  /* 0x0000000103d47547 */ /* 0x000fea000b800000 */
[----:B------:R-:W-:Y:S05]  /*49a0*/  BRA.U !UP4, `(.L_x_88) ;  /* 0x000000010cc47547 */ /* 0x000fea000b800000 */
[----:B------:R-:W-:Y:S01]  /*49b0*/  ULEA UR4, UR21, UR43, 0x2 ;  /* 0x0000002b15047291 */ /* 0x000fe2000f8e10ff */
[----:B-1----:R-:W-:-:S08]  /*49c0*/  SHF.L.U32 R4, R0, 0x1f, RZ ;  /* 0x0000001f00047819 */ /* 0x002fd000000006ff */
[----:B------:R-:W5:Y:S01]  /*49d0*/  LDL R5, [UR4] ;  /* 0x00000004ff057983 */ /* 0x000f620008100800 */
[----:B------:R-:W-:Y:S02]  /*49e0*/  ULEA UR4, UR16, UR17, 0x3 ;  /* 0x0000001110047291 */ /* 0x000fe4000f8e18ff */
[----:B------:R-:W-:Y:S01]  /*49f0*/  UPLOP3.LUT UP2, UPT, UPT, UPT, UPT, 0x40, 0x4 ;  /* 0x000000000004789c */ /* 0x000fe20003f4e870 */
[----:B------:R-:W-:Y:S01]  /*4a00*/  UMOV UR15, UR29 ;  /* 0x0000001d000f7c82 */ /* 0x000fe20008000000 */
[----:B------:R-:W-:-:S05]  /*4a10*/  UMOV UR5, UR16 ;  /* 0x0000001000057c82 */ /* 0x000fca0008000000 */
[----:B------:R1:W2:Y:S04]  /*4a20*/  SYNCS.PHASECHK.TRANS64.TRYWAIT P1, [UR4], R4 ;  /* 0x00000004ff0075a7 */ /* 0x0002a80008021104 */
.L_x_91:
[----:B---3--:R-:W-:Y:S01]  /*4a30*/  ULEA UR10, UR5, UR17, 0x3 ;  /* 0x00000011050a7291 */ /* 0x008fe2000f8e18ff */
[----:B--2-4-:R-:W-:Y:S11]  /*4a40*/  @P1 BRA `(.L_x_89) ;  /* 0x00000000000c1947 */ /* 0x014ff60003800000 */
[----:B------:R-:W-:Y:S04]  /*4a50*/  SHF.L.U32 R6, R0, 0x1f, RZ ;  /* 0x0000001f00067819 */ /* 0x000fe800000006ff */
[----:B------:R-:W2:Y:S02]  /*4a60*/  SYNCS.PHASECHK.TRANS64.TRYWAIT P0, [UR10], R6 ;  /* 0x00000006ff0075a7 */ /* 0x000ea4000800110a */
[----:B--2---:R-:W-:Y:S05]  /*4a70*/  @!P0 BRA `(.L_x_90) ;  /* 0x00000060009c8947 */ /* 0x004fea0003800000 */
.L_x_89:
[----:B------:R-:W-:Y:S01]  /*4a80*/  UISETP.NE.AND UP0, UPT, UR15, URZ, UPT ;  /* 0x000000ff0f00728c */ /* 0x000fe2000bf05270 */
[----:B------:R-:W-:Y:S01]  /*4a90*/  PLOP3.LUT P1, PT, PT, PT, PT, 0x80, 0x8 ;  /* 0x000000000008781c */ /* 0x000fe20003f2f070 */
[----:B------:R-:W-:Y:S02]  /*4aa0*/  UIADD3 UR4, UPT, UPT, UR5, 0x1, URZ ;  /* 0x0000000105047890 */ /* 0x000fe4000fffe0ff */
[----:B------:R-:W-:Y:S02]  /*4ab0*/  ULEA UR8, UR5, UR20, 0x8 ;  /* 0x0000001405087291 */ /* 0x000fe4000f8e40ff */
[----:B------:R-:W-:Y:S01]  /*4ac0*/  UISETP.NE.AND UP1, UPT, UR4, 0x1a, UPT ;  /* 0x0000001a0400788c */ /* 0x000fe2000bf25270 */
[----:B------:R-:W-:Y:S01]  /*4ad0*/  PLOP3.LUT P0, PT, PT, PT, UP0, 0x80, 0x8 ;  /* 0x000000000008781c */ /* 0x000fe20003f0f008 */
[----:B------:R-:W-:Y:S02]  /*4ae0*/  UIADD3 UR12, UPT, UPT, UR8, 0x80, URZ ;  /* 0x00000080080c7890 */ /* 0x000fe4000fffe0ff */
[----:B------:R-:W-:Y:S02]  /*4af0*/  USEL UR6, URZ, 0x1, UP1 ;  /* 0x00000001ff067887 */ /* 0x000fe40008800000 */
[----:B------:R-:W-:Y:S02]  /*4b00*/  USEL UR16, UR4, URZ, UP1 ;  /* 0x000000ff04107287 */ /* 0x000fe40008800000 */
[----:B------:R-:W-:Y:S02]  /*4b10*/  UIADD3 UR10, UPT, UPT, UR10, 0xd0, URZ ;  /* 0x000000d00a0a7890 */ /* 0x000fe4000fffe0ff */
[----:B------:R-:W-:Y:S01]  /*4b20*/  @UP0 ULEA UR4, UR16, UR17, 0x3 ;  /* 0x0000001110040291 */ /* 0x000fe2000f8e18ff */
[----:B------:R-:W-:Y:S01]  /*4b30*/  LOP3.LUT R0, R0, UR6, RZ, 0x3c, !PT ;  /* 0x0000000600007c12 */ /* 0x000fe2000f8e3cff */
[----:B------:R-:W-:Y:S01]  /*4b40*/  UMOV UR9, 0x40004040 ;  /* 0x4000404000097882 */ /* 0x000fe20000000000 */
[----:B------:R-:W-:Y:S01]  /*4b50*/  UMOV UR13, 0x40004040 ;  /* 0x40004040000d7882 */ /* 0x000fe20000000000 */
[----:B------:R-:W-:Y:S01]  /*4b60*/  UMOV UR7, 0x80004020 ;  /* 0x8000402000077882 */ /* 0x000fe20000000000 */
[----:B-1----:R-:W-:Y:S04]  /*4b70*/  @P0 SHF.L.U32 R4, R0, 0x1f, RZ ;  /* 0x0000001f00040819 */ /* 0x002fe800000006ff */
[----:B------:R3:W4:Y:S01]  /*4b80*/  @P0 SYNCS.PHASECHK.TRANS64.TRYWAIT P1, [UR4], R4 ;  /* 0x00000004ff0005a7 */ /* 0x0007220008021104 */
[----:B------:R-:W-:Y:S11]  /*4b90*/  ELECT P0, URZ, PT ;  /* 0x0000000000ff782f */ /* 0x000ff60003800000 */
[----:B------:R-:W-:Y:S02]  /*4ba0*/  @!UPT UIADD3 URZ, UPT, UPT, URZ, URZ, URZ ;  /* 0x000000fffffff290 */ /* 0x000fe4000fffe0ff */
[C---:B-----5:R-:W-:Y:S01]  /*4bb0*/  @P0 R2UR.BROADCAST UR14, R5.reuse ;  /* 0x00000000050e02ca */ /* 0x060fe200008e0000 */
[----:B------:R-:W-:Y:S01]  /*4bc0*/  ULEA UR4, UR5, UR19, 0x8 ;  /* 0x0000001305047291 */ /* 0x000fe2000f8e40ff */
[----:B------:R-:W-:Y:S11]  /*4bd0*/  ELECT P0, URZ, PT ;  /* 0x0000000000ff782f */ /* 0x000ff60003800000 */
[----:B------:R-:W-:Y:S02]  /*4be0*/  @!UPT UIADD3 URZ, UPT, UPT, URZ, URZ, URZ ;  /* 0x000000fffffff290 */ /* 0x000fe4000fffe0ff */
[----:B------:R-:W-:Y:S01]  /*4bf0*/  @P0 R2UR.BROADCAST UR11, R5 ;  /* 0x00000000050b02ca */ /* 0x000fe200008e0000 */
[----:B------:R-:W-:Y:S01]  /*4c00*/  UIADD3 UR6, UPT, UPT, UR4, 0x2, URZ ;  /* 0x0000000204067890 */ /* 0x000fe2000fffe0ff */
[----:B------:R-:W-:Y:S02]  /*4c10*/  UMOV UR5, 0x80004020 ;  /* 0x8000402000057882 */ /* 0x000fe40000000000 */
[----:B------:R1:W-:Y:S01]  /*4c20*/  UTCHMMA.2CTA gdesc[UR4], gdesc[UR8], tmem[UR14], tmem[UR26], idesc[UR27], UP2 ;  /* 0x00ff1a08040075ea */ /* 0x0003e2000920000e */
[----:B------:R-:W-:Y:S08]  /*4c30*/  UPLOP3.LUT UP2, UPT, UPT, UPT, UPT, 0x80, 0x8 ;  /* 0x000000000008789c */ /* 0x000ff00003f4f070 */
[----:B------:R3:W-:Y:S01]  /*4c40*/  UTCHMMA.2CTA gdesc[UR6], gdesc[UR12], tmem[UR11], tmem[UR24], idesc[UR25], UPT ;  /* 0x00ff180c060075ea */ /* 0x0007e2000ba0000b */
[----:B------:R3:W-:Y:S01]  /*4c50*/  UTCBAR.2CTA.MULTICAST [UR10], URZ, UR18 ;  /* 0x000000ff0a0073e9 */ /* 0x0007e20008200812 */
[----:B-1----:R-:W-:Y:S02]  /*4c60*/  UIADD3 UR4, UPT, UPT, UR15, 0x1, URZ ;  /* 0x000000010f047890 */ /* 0x002fe4000fffe0ff */
[----:B------:R-:W-:Y:S02]  /*4c70*/  UIADD3 UR8, UPT, UPT, UR15, -0x1, URZ ;  /* 0xffffffff0f087890 */ /* 0x000fe4000fffe0ff */
[----:B------:R-:W-:Y:S01]  /*4c80*/  UISETP.GT.U32.AND UP0, UPT, UR4, 0x1, UPT ;  /* 0x000000010400788c */ /* 0x000fe2000bf04070 */
[----:B------:R-:W-:Y:S04]  /*4c90*/  UMOV UR5, UR16 ;  /* 0x0000001000057c82 */ /* 0x000fe80008000000 */
[----:B------:R-:W-:Y:S04]  /*4ca0*/  UMOV UR15, UR8 ;  /* 0x00000008000f7c82 */ /* 0x000fe80008000000 */
[----:B------:R-:W-:Y:S05]  /*4cb0*/  BRA.U UP0, `(.L_x_91) ;  /* 0xfffffffd005c7547 */ /* 0x000fea000b83ffff */
.L_x_88:
[----:B------:R-:W-:-:S09]  /*4cc0*/  UIADD3 UR4, UPT, UPT, UR22, 0x200, URZ ;  /* 0x0000020016047890 */ /* 0x000fd2000fffe0ff */
[----:B------:R2:W-:Y:S01]  /*4cd0*/  UTCBAR.2CTA.MULTICAST [UR4], URZ, UR28 ;  /* 0x000000ff040073e9 */ /* 0x0005e2000820081c */
[----:B------:R-:W-:Y:S02]  /*4ce0*/  NOP ;  /* 0x0000000000007918 */ /* 0x000fe40000000000 */
.L_x_87:
[----:B--2---:R-:W-:Y:S01]  /*4cf0*/  UIADD3 UR4, UPT, UPT, UR21, 0x1, URZ ;  /* 0x0000000115047890 */ /* 0x004fe2000fffe0ff */
[----:B------:R-:W-:-:S03]  /*4d00*/  LOP3.LUT R2, R2, 0x1, RZ, 0x3c, !PT ;  /* 0x0000000102027812 */ /* 0x000fc600078e3cff */
[----:B------:R-:W-:-:S04]  /*4d10*/  UISETP.NE.AND UP0, UPT, UR4, 0x2, UPT ;  /* 0x000000020400788c */ /* 0x000fc8000bf05270 */
[----:B------:R-:W-:Y:S02]  /*4d20*/  USEL UR5, URZ, 0x1, UP0 ;  /* 0x00000001ff057887 */ /* 0x000fe40008000000 */
[----:B------:R-:W-:-:S04]  /*4d30*/  USEL UR21, UR4, URZ, UP0 ;  /* 0x000000ff04157287 */ /* 0x000fc80008000000 */
[----:B------:R-:W-:Y:S01]  /*4d40*/  LOP3.LUT R8, R8, UR5, RZ, 0x3c, !PT ;  /* 0x0000000508087c12 */ /* 0x000fe2000f8e3cff */
[----:B------:R-:W-:Y:S07]  /*4d50*/  @P2 BRA `(.L_x_92) ;  /* 0xfffffff800c82947 */ /* 0x000fee000383ffff */
[----:B------:R-:W2:Y:S01]  /*4d60*/  S2UR UR8, SR_CgaCtaId ;  /* 0x00000000000879c3 */ /* 0x000ea20000008800 */
[----:B------:R-:W-:Y:S01]  /*4d70*/  ELECT P0, URZ, PT ;  /* 0x0000000000ff782f */ /* 0x000fe20003800000 */
[----:B------:R-:W-:Y:S01]  /*4d80*/  HFMA2 R0, -RZ, RZ, 0, 5.9604644775390625e-08 ;  /* 0x00000001ff007431 */ /* 0x000fe200000001ff */
[----:B------:R-:W-:-:S05]  /*4d90*/  UMOV UR4, 0x40 ;  /* 0x0000004000047882 */ /* 0x000fca0000000000 */
[----:B------:R-:W-:Y:S01]  /*4da0*/  UVIRTCOUNT.DEALLOC.SMPOOL 0x80 ;  /* 0x000000800000784c */ /* 0x000fe20000000000 */
[----:B------:R-:W-:Y:S02]  /*4db0*/  UISETP.NE.AND UP0, UPT, UR31, URZ, UPT ;  /* 0x000000ff1f00728c */ /* 0x000fe4000bf05270 */
[----:B--2---:R-:W-:-:S09]  /*4dc0*/  ULEA UR8, UR8, UR4, 0x18 ;  /* 0x0000000408087291 */ /* 0x004fd2000f8ec0ff */
[----:B------:R2:W-:Y:S01]  /*4dd0*/  @P0 STS.U8 [UR8+0x1c], R0 ;  /* 0x00001c00ff000988 */ /* 0x0005e20008000008 */
[----:B------:R-:W-:Y:S05]  /*4de0*/  BRA.U UP0, `(.L_x_93) ;  /* 0x0000000100587547 */ /* 0x000fea000b800000 */
[----:B------:R-:W-:Y:S01]  /*4df0*/  UIADD3 UR5, UPT, UPT, UR17, 0x210, URZ ;  /* 0x0000021011057890 */ /* 0x000fe2000fffe0ff */
[----:B------:R-:W-:-:S03]  /*4e00*/  SHF.L.U32 R2, R8, 0x1f, RZ ;  /* 0x0000001f08027819 */ /* 0x000fc600000006ff */
[----:B------:R-:W-:-:S09]  /*4e10*/  ULEA UR4, UR21, UR5, 0x3 ;  /* 0x0000000515047291 */ /* 0x000fd2000f8e18ff */
[----:B------:R-:W1:Y:S02]  /*4e20*/  SYNCS.PHASECHK.TRANS64.TRYWAIT P0, [UR4], R2 ;  /* 0x00000002ff0075a7 */ /* 0x000e640008001104 */
[----:B-1----:R-:W-:Y:S05]  /*4e30*/  @!P0 BRA `(.L_x_94) ;  /* 0x0000005c00c48947 */ /* 0x002fea0003800000 */
.L_x_231:
[----:B------:R-:W-:-:S04]  /*4e40*/  UIADD3 UR4, UPT, UPT, UR21, 0x1, URZ ;  /* 0x0000000115047890 */ /* 0x000fc8000fffe0ff */
[----:B------:R-:W-:-:S04]  /*4e50*/  UISETP.NE.AND UP1, UPT, UR4, 0x2, UPT ;  /* 0x000000020400788c */ /* 0x000fc8000bf25270 */
[----:B---3--:R-:W-:Y:S02]  /*4e60*/  USEL UR6, URZ, 0x1, UP1 ;  /* 0x00000001ff067887 */ /* 0x008fe40008800000 */
[----:B------:R-:W-:-:S04]  /*4e70*/  USEL UR4, UR4, URZ, UP1 ;  /* 0x000000ff04047287 */ /* 0x000fc80008800000 */
[----:B------:R-:W-:Y:S01]  /*4e80*/  ULEA UR4, UR4, UR5, 0x3 ;  /* 0x0000000504047291 */ /* 0x000fe2000f8e18ff */
[----:B-1----:R-:W-:-:S04]  /*4e90*/  LOP3.LUT R2, R8, UR6, RZ, 0x3c, !PT ;  /* 0x0000000608027c12 */ /* 0x002fc8000f8e3cff */
[----:B------:R-:W-:Y:S01]  /*4ea0*/  SHF.L.U32 R2, R2, 0x1f, RZ ;  /* 0x0000001f02027819 */ /* 0x000fe200000006ff */
[----:B--2---:R-:W-:-:S04]  /*4eb0*/  IMAD.U32 R0, RZ, RZ, UR4 ;  /* 0x00000004ff007e24 */ /* 0x004fc8000f8e00ff */
[----:B------:R1:W2:Y:S03]  /*4ec0*/  SYNCS.PHASECHK.TRANS64.TRYWAIT P0, [R0+URZ], R2 ;  /* 0x00000002000075a7 */ /* 0x0002a600080011ff */
[----:B--2---:R-:W-:Y:S05]  /*4ed0*/  @!P0 NANOSLEEP.SYNCS 0x989680 ;  /* 0x009896800000895d */ /* 0x004fea0003900000 */
[----:B------:R-:W2:Y:S02]  /*4ee0*/  @!P0 SYNCS.PHASECHK.TRANS64 P0, [R0+URZ], R2 ;  /* 0x00000002000085a7 */ /* 0x000ea400080010ff */
[----:B--2---:R-:W-:Y:S05]  /*4ef0*/  @P0 BRA `(.L_x_95) ;  /* 0x0000000000200947 */ /* 0x004fea0003800000 */
.L_x_96:
[----:B--2---:R2:W3:Y:S02]  /*4f00*/  SYNCS.PHASECHK.TRANS64.TRYWAIT P0, [R0+URZ], R2 ;  /* 0x00000002000075a7 */ /* 0x0044e400080011ff */
[----:B---3--:R-:W-:Y:S05]  /*4f10*/  @!P0 NANOSLEEP.SYNCS 0x989680 ;  /* 0x009896800000895d */ /* 0x008fea0003900000 */
[----:B------:R-:W3:Y:S02]  /*4f20*/  @!P0 SYNCS.PHASECHK.TRANS64 P0, [R0+URZ], R2 ;  /* 0x00000002000085a7 */ /* 0x000ee400080010ff */
[----:B---3--:R-:W-:Y:S05]  /*4f30*/  @!P0 BRA `(.L_x_96) ;  /* 0xfffffffc00f08947 */ /* 0x008fea000383ffff */
[----:B------:R-:W-:Y:S05]  /*4f40*/  BRA `(.L_x_95) ;  /* 0x00000000000c7947 */ /* 0x000fea0003800000 */
.L_x_93:
[----:B------:R-:W-:-:S04]  /*4f50*/  UIADD3 UR4, UPT, UPT, UR17, 0x220, URZ ;  /* 0x0000022011047890 */ /* 0x000fc8000fffe0ff */
[----:B------:R-:W-:-:S09]  /*4f60*/  UPRMT UR4, UR30, 0x654, UR4 ;  /* 0x000006541e047896 */ /* 0x000fd20008000004 */
[----:B------:R-:W-:Y:S03]  /*4f70*/  SYNCS.ARRIVE.TRANS64.RED.A1T0 RZ, [UR4], RZ ;  /* 0x000000ffffff79a7 */ /* 0x000fe60008100404 */
.L_x_95:
[----:B-12---:R-:W-:Y:S01]  /*4f80*/  SHF.L.U32 R2, RZ, 0x1f, RZ ;  /* 0x0000001fff027819 */ /* 0x006fe200000006ff */
[----:B------:R-:W-:Y:S01]  /*4f90*/  UIADD3 UR4, UPT, UPT, UR17, 0x220, URZ ;  /* 0x0000022011047890 */ /* 0x000fe2000fffe0ff */
[----:B------:R-:W-:Y:S02]  /*4fa0*/  PLOP3.LUT P0, PT, PT, PT, UP0, 0x80, 0x8 ;  /* 0x000000000008781c */ /* 0x000fe40003f0f008 */
[----:B----4-:R-:W1:Y:S02]  /*4fb0*/  SYNCS.PHASECHK.TRANS64.TRYWAIT P1, [UR17+0x220], R2 ;  /* 0x00022002ff0075a7 */ /* 0x010e640008021111 */
[----:B-1----:R-:W-:Y:S09]  /*4fc0*/  @!P1 BRA `(.L_x_97) ;  /* 0x0000005c00789947 */ /* 0x002ff20003800000 */
.L_x_233:
[----:B------:R-:W-:Y:S01]  /*4fd0*/  @!UP0 UPRMT UR4, UR30, 0x654, UR4 ;  /* 0x000006541e048896 */ /* 0x000fe20008000004 */
[----:B------:R-:W-:Y:S01]  /*4fe0*/  LOP3.LUT R3, R3, 0xffff, RZ, 0xc0, !PT ;  /* 0x0000ffff03037812 */ /* 0x000fe200078ec0ff */
[----:B-1----:R-:W-:-:S03]  /*4ff0*/  IMAD.MOV.U32 R2, RZ, RZ, 0xffff ;  /* 0x0000ffffff027424 */ /* 0x002fc600078e00ff */
[----:B------:R-:W-:-:S04]  /*5000*/  SHF.R.U32.HI R3, RZ, 0x5, R3 ;  /* 0x00000005ff037819 */ /* 0x000fc80000011603 */
[----:B------:R-:W-:Y:S01]  /*5010*/  @!P0 SYNCS.ARRIVE.TRANS64.RED.A1T0 RZ, [UR4], RZ ;  /* 0x000000ffffff89a7 */ /* 0x000fe20008100404 */
[----:B------:R-:W-:Y:S01]  /*5020*/  NOP ;  /* 0x0000000000007918 */ /* 0x000fe20000000000 */
[----:B------:R-:W1:Y:S01]  /*5030*/  LDS R0, [UR8+0x14] ;  /* 0x00001408ff007984 */ /* 0x000e620008000800 */
[----:B------:R-:W-:-:S04]  /*5040*/  SHF.L.U32 R2, R2, R3, RZ ;  /* 0x0000000302027219 */ /* 0x000fc800000006ff */
[----:B-1----:R-:W-:-:S04]  /*5050*/  LOP3.LUT R0, R0, R2, RZ, 0xc0, !PT ;  /* 0x0000000200007212 */ /* 0x002fc800078ec0ff */
[----:B------:R-:W-:Y:S01]  /*5060*/  ISETP.NE.AND P0, PT, R0, R2, PT ;  /* 0x000000020000720c */ /* 0x000fe20003f05270 */
[----:B------:R-:W-:-:S05]  /*5070*/  IMAD.MOV.U32 R0, RZ, RZ, 0x1 ;  /* 0x00000001ff007424 */ /* 0x000fca00078e00ff */
[----:B------:R-:W-:-:S07]  /*5080*/  SHF.L.U32 R0, R0, R3, RZ ;  /* 0x0000000300007219 */ /* 0x000fce00000006ff */
[----:B------:R-:W-:Y:S05]  /*5090*/  @P0 BRA `(.L_x_98) ;  /* 0x00000000005c0947 */ /* 0x000fea0003800000 */
[----:B------:R-:W1:Y:S02]  /*50a0*/  LDS R3, [UR8+0x18] ;  /* 0x00001808ff037984 */ /* 0x000e640008000800 */
[----:B-1----:R-:W-:-:S04]  /*50b0*/  LOP3.LUT R3, R3, R0, RZ, 0xc0, !PT ;  /* 0x0000000003037212 */ /* 0x002fc800078ec0ff */
[----:B------:R-:W-:-:S13]  /*50c0*/  ISETP.NE.AND P0, PT, R3, R0, PT ;  /* 0x000000000300720c */ /* 0x000fda0003f05270 */
[----:B------:R-:W-:Y:S05]  /*50d0*/  @P0 BRA `(.L_x_99) ;  /* 0x0000000000400947 */ /* 0x000fea0003800000 */
[----:B------:R-:W-:Y:S01]  /*50e0*/  R2UR UR4, R2 ;  /* 0x00000000020472ca */ /* 0x000fe200000e0000 */
[----:B------:R-:W1:Y:S01]  /*50f0*/  S2R R3, SR_LANEID ;  /* 0x0000000000037919 */ /* 0x000e620000000000 */
[----:B------:R-:W-:-:S04]  /*5100*/  LOP3.LUT R0, RZ, R0, RZ, 0x33, !PT ;  /* 0x00000000ff007212 */ /* 0x000fc800078e33ff */
[----:B---3--:R-:W2:Y:S07]  /*5110*/  REDUX UR6, R0 ;  /* 0x00000000000673c4 */ /* 0x008eae0000000000 */
[----:B------:R-:W-:-:S03]  /*5120*/  ULOP3.LUT UR5, URZ, UR4, URZ, 0x33, !UPT ;  /* 0x00000004ff057292 */ /* 0x000fc6000f8e33ff */
[----:B------:R-:W-:Y:S02]  /*5130*/  VOTEU.ANY UR4, UPT, PT ;  /* 0x0000000000047886 */ /* 0x000fe400038e0100 */
[----:B------:R-:W-:Y:S01]  /*5140*/  UFLO.U32 UR4, UR4 ;  /* 0x00000004000472bd */ /* 0x000fe200080e0000 */
[----:B------:R-:W-:-:S04]  /*5150*/  IMAD.U32 R2, RZ, RZ, UR5 ;  /* 0x00000005ff027e24 */ /* 0x000fc8000f8e00ff */
[----:B------:R-:W3:Y:S02]  /*5160*/  REDUX UR7, R2 ;  /* 0x00000000020773c4 */ /* 0x000ee40000000000 */
[----:B------:R4:W-:Y:S01]  /*5170*/  UTCATOMSWS.AND URZ, UR5 ;  /* 0x0000000500ff79e3 */ /* 0x0009e20008000000 */
[----:B--2---:R-:W-:Y:S01]  /*5180*/  IMAD.U32 R0, RZ, RZ, UR6 ;  /* 0x00000006ff007e24 */ /* 0x004fe2000f8e00ff */
[----:B-1----:R-:W-:Y:S01]  /*5190*/  ISETP.EQ.U32.AND P0, PT, R3, UR4, PT ;  /* 0x0000000403007c0c */ /* 0x002fe2000bf02070 */
[----:B---3--:R-:W-:-:S12]  /*51a0*/  IMAD.U32 R2, RZ, RZ, UR7 ;  /* 0x00000007ff027e24 */ /* 0x008fd8000f8e00ff */
[----:B------:R4:W-:Y:S04]  /*51b0*/  @P0 ATOMS.AND RZ, [UR8+0x14], R2 ;  /* 0x00001402ffff098c */ /* 0x0009e8000a800008 */
[----:B------:R4:W-:Y:S01]  /*51c0*/  @P0 ATOMS.AND RZ, [UR8+0x18], R0 ;  /* 0x00001800ffff098c */ /* 0x0009e2000a800008 */
[----:B------:R-:W-:Y:S05]  /*51d0*/  BRA `(.L_x_100) ;  /* 0x0000000000147947 */ /* 0x000fea0003800000 */
.L_x_99:
[----:B------:R-:W-:Y:S02]  /*51e0*/  MOV R2, 0x5200 ;  /* 0x0000520000027802 */ /* 0x000fe40000000f00 */
[----:B---3-5:R-:W-:Y:S05]  /*51f0*/  CALL.REL.NOINC `($__internal_0_$__cuda_sm10x_tcgen05_guardrail_trap_col_being_dealloced_not_returned_by_alloc) ;  /* 0x00000060005c7944 */ /* 0x028fea0003c00000 */
[----:B------:R-:W-:Y:S05]  /*5200*/  BRA `(.L_x_100) ;  /* 0x0000000000087947 */ /* 0x000fea0003800000 */
.L_x_98:
[----:B------:R-:W-:Y:S02]  /*5210*/  MOV R2, 0x5230 ;  /* 0x0000523000027802 */ /* 0x000fe40000000f00 */
[----:B---3-5:R-:W-:Y:S05]  /*5220*/  CALL.REL.NOINC `($__internal_2_$__cuda_sm10x_tcgen05_guardrail_trap_unallocated_columns_being_dealloced) ;  /* 0x0000006000687944 */ /* 0x028fea0003c00000 */
.L_x_100:
[----:B------:R-:W-:Y:S01]  /*5230*/  NOP ;  /* 0x0000000000007918 */ /* 0x000fe20000000000 */
[----:B----4-:R-:W-:Y:S05]  /*5240*/  EXIT ;  /* 0x000000000000794d */ /* 0x010fea0003800000 */
.L_x_72:
[----:B------:R-:W-:-:S09]  /*5250*/  UISETP.NE.OR UP0, UPT, UR18, 0x3, !UP3 ;  /* 0x000000031200788c */ /* 0x000fd2000df05670 */
[----:B------:R-:W-:Y:S05]  /*5260*/  BRA.U UP0, `(.L_x_101) ;  /* 0x00000015002c7547 */ /* 0x000fea000b800000 */
[----:B------:R-:W2:Y:S01]  /*5270*/  LDCU.64 UR4, c[0x0][0x888] ;  /* 0x00011100ff0477ac */ /* 0x000ea20008000a00 */
[----:B------:R-:W3:Y:S01]  /*5280*/  S2UR UR10, SR_CgaCtaId ;  /* 0x00000000000a79c3 */ /* 0x000ee20000008800 */
[----:B------:R-:W-:Y:S01]  /*5290*/  HFMA2 R10, -RZ, RZ, 0, 5.9604644775390625e-08 ;  /* 0x00000001ff0a7431 */ /* 0x000fe200000001ff */
[----:B------:R-:W-:Y:S01]  /*52a0*/  MOV R9, RZ ;  /* 0x000000ff00097202 */ /* 0x000fe20000000f00 */
[----:B------:R-:W4:Y:S01]  /*52b0*/  LDCU UR49, c[0x0][0x370] ;  /* 0x00006e00ff3177ac */ /* 0x000f220008000800 */
[----:B------:R-:W-:Y:S01]  /*52c0*/  HFMA2 R0, -RZ, RZ, 0, 0.00048828125 ;  /* 0x00001000ff007431 */ /* 0x000fe200000001ff */
[----:B------:R-:W4:Y:S03]  /*52d0*/  LDCU.128 UR52, c[0x0][0xb10] ;  /* 0x00016200ff3477ac */ /* 0x000f260008000c00 */
[----:B------:R-:W1:Y:S01]  /*52e0*/  LDC.64 R12, c[0x0][0x348] ;  /* 0x0000d200ff0c7b82 */ /* 0x000e620000000a00 */
[----:B------:R-:W3:Y:S01]  /*52f0*/  LDCU UR38, c[0x0][0x374] ;  /* 0x00006e80ff2677ac */ /* 0x000ee20008000800 */
[----:B------:R-:W3:Y:S01]  /*5300*/  LDCU.64 UR46, c[0x0][0x890] ;  /* 0x00011200ff2e77ac */ /* 0x000ee20008000a00 */
[----:B--2---:R-:W-:Y:S01]  /*5310*/  UISETP.NE.U32.AND UP0, UPT, UR4, URZ, UPT ;  /* 0x000000ff0400728c */ /* 0x004fe2000bf05070 */
[----:B------:R-:W2:Y:S01]  /*5320*/  LDCU UR30, c[0x0][0xb0c] ;  /* 0x00016180ff1e77ac */ /* 0x000ea20008000800 */
[----:B------:R-:W1:Y:S01]  /*5330*/  LDCU UR68, c[0x0][0xb20] ;  /* 0x00016400ff4477ac */ /* 0x000e620008000800 */
[----:B------:R-:W1:Y:S01]  /*5340*/  LDCU UR4, c[0x0][0xb30] ;  /* 0x00016600ff0477ac */ /* 0x000e620008000800 */
[----:B------:R-:W1:Y:S01]  /*5350*/  LDCU.128 UR56, c[0x0][0x980] ;  /* 0x00013000ff3877ac */ /* 0x000e620008000c00 */
[----:B------:R-:W-:Y:S01]  /*5360*/  UMOV UR31, 0x400 ;  /* 0x00000400001f7882 */ /* 0x000fe20000000000 */
[----:B----4-:R-:W-:-:S02]  /*5370*/  UIMAD.WIDE.U32 UR6, UR49, UR52, URZ ;  /* 0x00000034310672a5 */ /* 0x010fc4000f8e00ff */
[----:B---3--:R-:W-:Y:S02]  /*5380*/  UIMAD.WIDE.U32 UR8, UR38, UR55, URZ ;  /* 0x00000037260872a5 */ /* 0x008fe4000f8e00ff */
[----:B------:R-:W-:Y:S02]  /*5390*/  UISETP.NE.AND.EX UP6, UPT, UR5, URZ, UPT, UP0 ;  /* 0x000000ff0500728c */ /* 0x000fe4000bfc5300 */
[----:B------:R-:W-:Y:S02]  /*53a0*/  ULEA UR31, UR10, UR31, 0x18 ;  /* 0x0000001f0a1f7291 */ /* 0x000fe4000f8ec0ff */
[----:B------:R-:W-:Y:S02]  /*53b0*/  UISETP.NE.AND UP0, UPT, UR39, 0x1, UPT ;  /* 0x000000012700788c */ /* 0x000fe4000bf05270 */
[----:B------:R-:W-:Y:S02]  /*53c0*/  UISETP.NE.U32.AND UP0, UPT, UR46, URZ, UPT ;  /* 0x000000ff2e00728c */ /* 0x000fe4000bf05070 */
[----:B------:R-:W-:-:S02]  /*53d0*/  UIADD3 UR61, UPT, UPT, UR31, 0x1b8, URZ ;  /* 0x000001b81f3d7890 */ /* 0x000fc4000fffe0ff */
[----:B------:R-:W-:Y:S02]  /*53e0*/  UIADD3 UR60, UPT, UPT, UR31, 0x1f8, URZ ;  /* 0x000001f81f3c7890 */ /* 0x000fe4000fffe0ff */
[----:B------:R-:W-:Y:S02]  /*53f0*/  UIADD3 UR41, UPT, UPT, UR31, 0x1a0, URZ ;  /* 0x000001a01f297890 */ /* 0x000fe4000fffe0ff */
[----:B------:R-:W-:Y:S02]  /*5400*/  UIADD3 UR33, UPT, UPT, UR31, 0x1a8, URZ ;  /* 0x000001a81f217890 */ /* 0x000fe4000fffe0ff */
[----:B------:R-:W-:Y:S02]  /*5410*/  UIADD3 UR25, UPT, UPT, UR31, 0x1b0, URZ ;  /* 0x000001b01f197890 */ /* 0x000fe4000fffe0ff */
[----:B------:R-:W-:Y:S02]  /*5420*/  UISETP.GE.AND UP3, UPT, UR39, 0x1, UPT ;  /* 0x000000012700788c */ /* 0x000fe4000bf66270 */
[----:B------:R-:W-:Y:S01]  /*5430*/  UISETP.NE.AND.EX UP5, UPT, UR47, URZ, UPT, UP0 ;  /* 0x000000ff2f00728c */ /* 0x000fe2000bfa5300 */
[----:B------:R-:W-:Y:S01]  /*5440*/  UMOV UR66, UR7 ;  /* 0x0000000700427c82 */ /* 0x000fe20008000000 */
[----:B------:R-:W-:Y:S01]  /*5450*/  UMOV UR65, UR9 ;  /* 0x0000000900417c82 */ /* 0x000fe20008000000 */
[----:B--2---:R-:W-:-:S02]  /*5460*/  UISETP.NE.AND UP3, UPT, UR30, 0x1, UPT ;  /* 0x000000011e00788c */ /* 0x004fc4000bf65270 */
[----:B------:R-:W-:Y:S02]  /*5470*/  UISETP.NE.AND UP0, UPT, UR54, 0x1, UPT ;  /* 0x000000013600788c */ /* 0x000fe4000bf05270 */
[----:B------:R-:W-:Y:S01]  /*5480*/  UPLOP3.LUT UP2, UPT, UPT, UPT, UPT, 0x40, 0x4 ;  /* 0x000000000004789c */ /* 0x000fe20003f4e870 */
[----:B------:R-:W2:Y:S01]  /*5490*/  LDCU.64 UR22, c[0x0][0xb28] ;  /* 0x00016500ff1677ac */ /* 0x000ea20008000a00 */
[----:B------:R-:W3:Y:S01]  /*54a0*/  LDCU.64 UR50, c[0x0][0x990] ;  /* 0x00013200ff3277ac */ /* 0x000ee20008000a00 */
[----:B------:R-:W-:Y:S02]  /*54b0*/  UPRMT UR61, UR10, 0x654, UR61 ;  /* 0x000006540a3d7896 */ /* 0x000fe4000800003d */
[----:B------:R-:W-:Y:S02]  /*54c0*/  UPRMT UR60, URZ, 0x654, UR60 ;  /* 0x00000654ff3c7896 */ /* 0x000fe4000800003c */
[----:B------:R-:W-:Y:S02]  /*54d0*/  UPRMT UR64, UR10, 0x654, UR41 ;  /* 0x000006540a407896 */ /* 0x000fe40008000029 */
[----:B------:R-:W-:-:S02]  /*54e0*/  UPRMT UR63, UR10, 0x654, UR33 ;  /* 0x000006540a3f7896 */ /* 0x000fc40008000021 */
[----:B------:R-:W-:Y:S02]  /*54f0*/  UPRMT UR62, UR10, 0x654, UR25 ;  /* 0x000006540a3e7896 */ /* 0x000fe40008000019 */
[----:B------:R-:W-:Y:S02]  /*5500*/  USHF.R.U32.HI UR66, URZ, UR53, UR66 ;  /* 0x00000035ff427299 */ /* 0x000fe40008011642 */
[----:B-1----:R-:W-:Y:S02]  /*5510*/  USHF.R.U32.HI UR65, URZ, UR68, UR65 ;  /* 0x00000044ff417299 */ /* 0x002fe40008011641 */
[----:B------:R-:W-:Y:S02]  /*5520*/  UISETP.NE.AND UP4, UPT, UR4, 0x1, UPT ;  /* 0x000000010400788c */ /* 0x000fe4000bf85270 */
[----:B------:R-:W-:Y:S02]  /*5530*/  UISETP.NE.AND UP3, UPT, UR56, 0x1, UPT ;  /* 0x000000013800788c */ /* 0x000fe4000bf65270 */
[----:B--23--:R-:W-:-:S11]  /*5540*/  UISETP.NE.AND UP0, UPT, UR59, 0x1, UPT ;  /* 0x000000013b00788c */ /* 0x00cfd6000bf05270 */
.L_x_112:
[----:B------:R-:W-:Y:S04]  /*5550*/  SHF.L.U32 R3, R9, 0x1f, RZ ;  /* 0x0000001f09037819 */ /* 0x000fe800000006ff */
[----:B------:R-:W1:Y:S02]  /*5560*/  SYNCS.PHASECHK.TRANS64.TRYWAIT P0, [UR31+0x1f0], R3 ;  /* 0x0001f003ff0075a7 */ /* 0x000e64000800111f */
[----:B-12---:R-:W-:Y:S05]  /*5570*/  @!P0 BRA `(.L_x_102) ;  /* 0x0000005800248947 */ /* 0x006fea0003800000 */
.L_x_235:
[----:B------:R-:W2:Y:S01]  /*5580*/  LDS.128 R4, [UR31+0x230] ;  /* 0x0002301fff047984 */ /* 0x000ea20008000c00 */
[----:B------:R-:W-:Y:S01]  /*5590*/  UISETP.GE.AND UP0, UPT, UR39, 0x1, UPT ;  /* 0x000000012700788c */ /* 0x000fe2000bf06270 */
[----:B------:R-:W-:Y:S01]  /*55a0*/  @!PT LDS RZ, [RZ] ;  /* 0x00000000fffff984 */ /* 0x000fe20000000800 */
[----:B------:R-:W-:Y:S01]  /*55b0*/  @!PT LDS RZ, [RZ] ;  /* 0x00000000fffff984 */ /* 0x000fe20000000800 */
[----:B------:R-:W-:Y:S01]  /*55c0*/  @!PT LDS RZ, [RZ] ;  /* 0x00000000fffff984 */ /* 0x000fe20000000800 */
[----:B------:R-:W-:Y:S01]  /*55d0*/  @!PT LDS RZ, [RZ] ;  /* 0x00000000fffff984 */ /* 0x000fe20000000800 */
[----:B------:R3:W-:Y:S06]  /*55e0*/  MEMBAR.ALL.CTA ;  /* 0x0000000000007992 */ /* 0x0007ec0000008000 */
[----:B---3--:R-:W3:Y:S02]  /*55f0*/  FENCE.VIEW.ASYNC.S ;  /* 0x00000000000073c6 */ /* 0x008ee40000000000 */
[----:B---3--:R-:W-:Y:S01]  /*5600*/  SYNCS.ARRIVE.TRANS64.RED.A1T0 RZ, [UR60], RZ ;  /* 0x000000ffffff79a7 */ /* 0x008fe2000810043c */
[----:B--2---:R-:W-:Y:S11]  /*5610*/  LOP3.LUT P0, RZ, R6, 0x1, RZ, 0xc0, !PT ;  /* 0x0000000106ff7812 */ /* 0x004ff6000780c0ff */
[----:B------:R-:W-:Y:S02]  /*5620*/  @!UPT UIADD3 URZ, UPT, UPT, URZ, URZ, URZ ;  /* 0x000000fffffff290 */ /* 0x000fe4000fffe0ff */
[----:B------:R-:W-:Y:S01]  /*5630*/  VOTEU.ANY UP3, P0 ;  /* 0x0000000000ff7886 */ /* 0x000fe20000060100 */
[----:B------:R-:W-:Y:S11]  /*5640*/  PLOP3.LUT P0, PT, PT, PT, UP3, 0x80, 0x8 ;  /* 0x000000000008781c */ /* 0x000ff60003f0f038 */
[----:B------:R-:W-:Y:S02]  /*5650*/  @!UPT UIADD3 URZ, UPT, UPT, URZ, URZ, URZ ;  /* 0x000000fffffff290 */ /* 0x000fe4000fffe0ff */
[----:B-1----:R-:W-:Y:S02]  /*5660*/  @P0 MOV R3, R4 ;  /* 0x0000000400030202 */ /* 0x002fe40000000f00 */
[----:B------:R-:W-:Y:S02]  /*5670*/  @P0 LOP3.LUT R2, R5, 0xffff, RZ, 0xc0, !PT ;  /* 0x0000ffff05020812 */ /* 0x000fe400078ec0ff */
[----:B------:R-:W-:Y:S02]  /*5680*/  @P0 R2UR UR5, R3 ;  /* 0x00000000030502ca */ /* 0x000fe400000e0000 */
[----:B------:R-:W-:Y:S11]  /*5690*/  @P0 R2UR UR4, R2 ;  /* 0x00000000020402ca */ /* 0x000ff600000e0000 */
[----:B------:R-:W-:Y:S02]  /*56a0*/  @UP3 UMOV UR15, UR5 ;  /* 0x00000005000f3c82 */ /* 0x000fe40008000000 */
[----:B------:R-:W-:Y:S01]  /*56b0*/  @UP3 UMOV UR14, UR4 ;  /* 0x00000004000e3c82 */ /* 0x000fe20008000000 */
[----:B------:R-:W-:Y:S05]  /*56c0*/  BRA.U !UP0, `(.L_x_103) ;  /* 0x0000000108c07547 */ /* 0x000fea000b800000 */
[----:B------:R-:W-:Y:S02]  /*56d0*/  UIMAD.WIDE.U32 UR8, UR14, UR55, URZ ;  /* 0x000000370e0872a5 */ /* 0x000fe4000f8e00ff */
[----:B------:R-:W-:Y:S02]  /*56e0*/  UP2UR UR18, UPR, URZ, 0x4 ;  /* 0x00000004ff127883 */ /* 0x000fe40008000000 */
[----:B------:R-:W-:Y:S02]  /*56f0*/  UISETP.NE.AND UP2, UPT, UR54, 0x1, UPT ;  /* 0x000000013600788c */ /* 0x000fe4000bf45270 */
[----:B------:R-:W-:Y:S02]  /*5700*/  UIMAD.WIDE.U32 UR10, UR15, UR52, URZ ;  /* 0x000000340f0a72a5 */ /* 0x000fe4000f8e00ff */
[----:B------:R-:W-:Y:S02]  /*5710*/  USEL UR4, UR38, UR65, !UP2 ;  /* 0x0000004126047287 */ /* 0x000fe4000d000000 */
[----:B------:R-:W-:Y:S02]  /*5720*/  UISETP.NE.AND UP0, UPT, UR30, 0x1, UPT ;  /* 0x000000011e00788c */ /* 0x000fe4000bf05270 */
[----:B------:R-:W-:Y:S02]  /*5730*/  UP2UR UR19, UPR, URZ, 0x2 ;  /* 0x00000002ff137883 */ /* 0x000fe40008000000 */
[----:B------:R-:W-:Y:S02]  /*5740*/  UISETP.NE.AND UP1, UPT, UR39, 0x1, UPT ;  /* 0x000000012700788c */ /* 0x000fe4000bf25270 */
[----:B------:R-:W-:Y:S02]  /*5750*/  UIMAD.WIDE.U32 UR12, UR4, UR22, URZ ;  /* 0x00000016040c72a5 */ /* 0x000fe4000f8e00ff */
[----:B------:R-:W-:Y:S01]  /*5760*/  USEL UR7, UR49, UR66, !UP0 ;  /* 0x0000004231077287 */ /* 0x000fe2000c000000 */
[----:B------:R-:W-:Y:S02]  /*5770*/  UMOV UR5, UR9 ;  /* 0x0000000900057c82 */ /* 0x000fe40008000000 */
[----:B------:R-:W-:Y:S02]  /*5780*/  USHF.R.U32.HI UR6, URZ, UR68, UR5 ;  /* 0x00000044ff067299 */ /* 0x000fe40008011605 */
[----:B------:R-:W-:Y:S02]  /*5790*/  UIMAD.WIDE.U32 UR16, UR7, UR22, URZ ;  /* 0x00000016071072a5 */ /* 0x000fe4000f8e00ff */
[----:B------:R-:W-:Y:S02]  /*57a0*/  USEL UR6, UR14, UR6, !UP2 ;  /* 0x000000060e067287 */ /* 0x000fe4000d000000 */
[----:B------:R-:W-:Y:S01]  /*57b0*/  UISETP.NE.AND UP2, UPT, UR18, URZ, UPT ;  /* 0x000000ff1200728c */ /* 0x000fe2000bf45270 */
[----:B------:R-:W-:Y:S01]  /*57c0*/  UMOV UR5, UR11 ;  /* 0x0000000b00057c82 */ /* 0x000fe20008000000 */
[----:B------:R-:W-:Y:S02]  /*57d0*/  UIMAD.WIDE.U32 UR10, UR6, UR22, URZ ;  /* 0x00000016060a72a5 */ /* 0x000fe4000f8e00ff */
[----:B------:R-:W-:Y:S03]  /*57e0*/  USHF.R.U32.HI UR8, URZ, UR53, UR5 ;  /* 0x00000035ff087299 */ /* 0x000fe60008011605 */
[----:B------:R-:W-:Y:S02]  /*57f0*/  UMOV UR5, UR13 ;  /* 0x0000000d00057c82 */ /* 0x000fe40008000000 */
[----:B------:R-:W-:Y:S03]  /*5800*/  @UP1 USHF.R.U32.HI UR4, URZ, UR23, UR5 ;  /* 0x00000017ff041299 */ /* 0x000fe60008011605 */
[----:B------:R-:W-:Y:S01]  /*5810*/  UMOV UR5, UR17 ;  /* 0x0000001100057c82 */ /* 0x000fe20008000000 */
[----:B------:R-:W-:Y:S02]  /*5820*/  UIMAD UR4, UR39, UR4, URZ ;  /* 0x00000004270472a4 */ /* 0x000fe4000f8e02ff */
[----:B------:R-:W-:Y:S02]  /*5830*/  @UP1 USHF.R.U32.HI UR7, URZ, UR23, UR5 ;  /* 0x00000017ff071299 */ /* 0x000fe40008011605 */
[----:B------:R-:W-:Y:S02]  /*5840*/  USEL UR5, UR15, UR8, !UP0 ;  /* 0x000000080f057287 */ /* 0x000fe4000c000000 */
[----:B------:R-:W-:Y:S02]  /*5850*/  UIMAD UR8, UR39, UR7, URZ ;  /* 0x00000007270872a4 */ /* 0x000fe4000f8e02ff */
[----:B------:R-:W-:Y:S03]  /*5860*/  UISETP.GE.AND UP0, UPT, UR6, UR4, UPT ;  /* 0x000000040600728c */ /* 0x000fe6000bf06270 */
[----:B------:R-:W-:Y:S01]  /*5870*/  UMOV UR4, UR11 ;  /* 0x0000000b00047c82 */ /* 0x000fe20008000000 */
[----:B------:R-:W-:Y:S02]  /*5880*/  UISETP.GE.OR UP0, UPT, UR5, UR8, UP0 ;  /* 0x000000080500728c */ /* 0x000fe40008706670 */
[----:B------:R-:W-:Y:S02]  /*5890*/  USHF.R.U32.HI UR4, URZ, UR23, UR4 ;  /* 0x00000017ff047299 */ /* 0x000fe40008011604 */
[----:B------:R-:W-:Y:S02]  /*58a0*/  UIMAD.WIDE.U32 UR8, UR5, UR22, URZ ;  /* 0x00000016050872a5 */ /* 0x000fe4000f8e00ff */
[----:B------:R-:W-:Y:S04]  /*58b0*/  USEL UR10, UR6, UR4, !UP1 ;  /* 0x00000004060a7287 */ /* 0x000fe8000c800000 */
[----:B------:R-:W-:Y:S01]  /*58c0*/  UIADD3 UR11, UPT, UPT, -UR10, URZ, URZ ;  /* 0x000000ff0a0b7290 */ /* 0x000fe2000fffe1ff */
[----:B------:R-:W-:Y:S02]  /*58d0*/  @!UP0 UMOV UR4, UR9 ;  /* 0x0000000900048c82 */ /* 0x000fe40008000000 */
[----:B------:R-:W-:Y:S02]  /*58e0*/  @!UP0 USHF.R.U32.HI UR4, URZ, UR23, UR4 ;  /* 0x00000017ff048299 */ /* 0x000fe40008011604 */
[----:B------:R-:W-:Y:S02]  /*58f0*/  UIMAD UR8, UR39, UR11, UR6 ;  /* 0x0000000b270872a4 */ /* 0x000fe4000f8e0206 */
[----:B------:R-:W-:Y:S02]  /*5900*/  @!UP0 USEL UR4, UR5, UR4, !UP1 ;  /* 0x0000000405048287 */ /* 0x000fe4000c800000 */
[----:B------:R-:W-:Y:S02]  /*5910*/  UISETP.NE.AND UP1, UPT, UR19, URZ, UPT ;  /* 0x000000ff1300728c */ /* 0x000fe4000bf25270 */
[----:B------:R-:W-:Y:S02]  /*5920*/  @!UP0 UIMAD UR7, UR7, UR8, UR4 ;  /* 0x00000008070782a4 */ /* 0x000fe4000f8e0204 */
[----:B------:R-:W-:Y:S02]  /*5930*/  @!UP0 UIADD3 UR9, UPT, UPT, UR10, -UR4, URZ ;  /* 0x800000040a098290 */ /* 0x000fe4000fffe0ff */
[----:B------:R-:W-:Y:S02]  /*5940*/  UIADD3 UR8, UPT, UPT, -UR6, URZ, URZ ;  /* 0x000000ff06087290 */ /* 0x000fe4000fffe1ff */
[----:B------:R-:W-:Y:S02]  /*5950*/  UIADD3 UR4, UPT, UPT, -UR5, URZ, URZ ;  /* 0x000000ff05047290 */ /* 0x000fe4000fffe1ff */
[----:B------:R-:W-:Y:S03]  /*5960*/  @!UP0 UIMAD UR6, UR9, UR39, UR5 ;  /* 0x00000027090682a4 */ /* 0x000fe6000f8e0205 */
[----:B------:R-:W-:Y:S01]  /*5970*/  @!UP0 UMOV UR5, UR7 ;  /* 0x0000000700058c82 */ /* 0x000fe20008000000 */
[----:B------:R-:W-:Y:S02]  /*5980*/  UIMAD UR7, UR30, UR4, UR15 ;  /* 0x000000041e0772a4 */ /* 0x000fe4000f8e020f */
[----:B------:R-:W-:Y:S02]  /*5990*/  UIMAD UR4, UR54, UR8, UR14 ;  /* 0x00000008360472a4 */ /* 0x000fe4000f8e020e */
[----:B------:R-:W-:Y:S02]  /*59a0*/  UIMAD UR15, UR5, UR30, UR7 ;  /* 0x0000001e050f72a4 */ /* 0x000fe4000f8e0207 */
[----:B------:R-:W-:Y:S11]  /*59b0*/  UIMAD UR14, UR6, UR54, UR4 ;  /* 0x00000036060e72a4 */ /* 0x000ff6000f8e0204 */
[----:B------:R-:W-:Y:S01]  /*59c0*/  @!UPT UIADD3 URZ, UPT, UPT, URZ, URZ, URZ ;  /* 0x000000fffffff290 */ /* 0x000fe2000fffe0ff */
.L_x_103:
[----:B------:R-:W1:Y:S01]  /*59d0*/  @!UP4 LDCU.128 UR8, c[0x0][0xb10] ;  /* 0x00016200ff08c7ac */ /* 0x000e620008000c00 */
[----:B------:R-:W-:Y:S02]  /*59e0*/  ISETP.NE.U32.AND P1, PT, RZ, UR46, PT ;  /* 0x0000002eff007c0c */ /* 0x000fe4000bf25070 */
[----:B------:R-:W-:Y:S02]  /*59f0*/  SHF.L.U32 R8, R10, 0x1f, RZ ;  /* 0x0000001f0a087819 */ /* 0x000fe400000006ff */
[----:B------:R-:W-:Y:S01]  /*5a00*/  ISETP.NE.AND.EX P1, PT, RZ, UR47, PT, P1 ;  /* 0x0000002fff007c0c */ /* 0x000fe2000bf25310 */
[----:B------:R-:W2:Y:S01]  /*5a10*/  @!UP4 LDCU UR5, c[0x0][0xb0c] ;  /* 0x00016180ff05c7ac */ /* 0x000ea20008000800 */
[----:B------:R-:W-:Y:S02]  /*5a20*/  USHF.L.U32 UR42, UR20, 0x7, URZ ;  /* 0x00000007142a7899 */ /* 0x000fe400080006ff */
[----:B-1----:R-:W-:Y:S07]  /*5a30*/  UIMAD.WIDE.U32 UR6, UR15, UR8, URZ ;  /* 0x000000080f0672a5 */ /* 0x002fee000f8e00ff */
[----:B------:R-:W-:Y:S01]  /*5a40*/  @!UP4 UMOV UR4, UR7 ;  /* 0x000000070004cc82 */ /* 0x000fe20008000000 */
[----:B--2---:R-:W-:Y:S02]  /*5a50*/  @!UP4 UISETP.NE.AND UP0, UPT, UR5, 0x1, UPT ;  /* 0x000000010500c88c */ /* 0x004fe4000bf05270 */
[----:B------:R-:W-:Y:S02]  /*5a60*/  @!UP4 USHF.R.U32.HI UR4, URZ, UR9, UR4 ;  /* 0x00000009ff04c299 */ /* 0x000fe40008011604 */
[----:B------:R-:W-:Y:S02]  /*5a70*/  UIMAD.WIDE.U32 UR6, UR14, UR11, URZ ;  /* 0x0000000b0e0672a5 */ /* 0x000fe4000f8e00ff */
[----:B------:R-:W-:Y:S02]  /*5a80*/  @!UP4 USEL UR8, UR15, UR4, !UP0 ;  /* 0x000000040f08c287 */ /* 0x000fe4000c000000 */
[----:B------:R-:W-:Y:S03]  /*5a90*/  @!UP4 UISETP.NE.AND UP0, UPT, UR10, 0x1, UPT ;  /* 0x000000010a00c88c */ /* 0x000fe6000bf05270 */
[----:B------:R-:W-:Y:S02]  /*5aa0*/  @!UP4 UMOV UR6, UR7 ;  /* 0x000000070006cc82 */ /* 0x000fe40008000000 */
[----:B------:R-:W1:Y:S02]  /*5ab0*/  @!UP4 LDCU UR4, c[0x0][0xb20] ;  /* 0x00016400ff04c7ac */ /* 0x000e640008000800 */
[----:B-1----:R-:W-:Y:S04]  /*5ac0*/  @!UP4 USHF.R.U32.HI UR6, URZ, UR4, UR6 ;  /* 0x00000004ff06c299 */ /* 0x002fe80008011606 */
[----:B------:R-:W-:Y:S04]  /*5ad0*/  @!UP4 USEL UR6, UR14, UR6, !UP0 ;  /* 0x000000060e06c287 */ /* 0x000fe8000c000000 */
[----:B------:R-:W-:Y:S02]  /*5ae0*/  @!UP4 UIADD3 UR4, UPT, UPT, -UR8, UR6, URZ ;  /* 0x000000060804c290 */ /* 0x000fe4000fffe1ff */
[----:B------:R-:W-:Y:S02]  /*5af0*/  @!UP4 UIADD3 UR6, UPT, UPT, UR8, -UR6, URZ ;  /* 0x800000060806c290 */ /* 0x000fe4000fffe0ff */
[----:B------:R-:W-:Y:S02]  /*5b00*/  @!UP4 UIMAD UR15, UR4, UR5, UR15 ;  /* 0x00000005040fc2a4 */ /* 0x000fe4000f8e020f */
[----:B------:R-:W-:Y:S01]  /*5b10*/  @!UP4 UIMAD UR14, UR6, UR10, UR14 ;  /* 0x0000000a060ec2a4 */ /* 0x000fe2000f8e020e */
[----:B------:R-:W-:Y:S11]  /*5b20*/  BRA.U UP2, `(.L_x_104) ;  /* 0x0000000102107547 */ /* 0x000ff6000b800000 */
[----:B------:R-:W-:Y:S04]  /*5b30*/  MOV R3, UR67 ;  /* 0x0000004300037c02 */ /* 0x000fe80008000f00 */
[----:B------:R-:W-:Y:S04]  /*5b40*/  SHF.L.U32 R3, R3, 0x1f, RZ ;  /* 0x0000001f03037819 */ /* 0x000fe800000006ff */
[----:B------:R-:W1:Y:S02]  /*5b50*/  SYNCS.PHASECHK.TRANS64.TRYWAIT P2, [UR31+0x1e8], R3 ;  /* 0x0001e803ff0075a7 */ /* 0x000e64000804111f */
[----:B-1----:R-:W-:Y:S05]  /*5b60*/  @!P2 BRA `(.L_x_105) ;  /* 0x0000005000c0a947 */ /* 0x002fea0003800000 */
.L_x_104:
[----:B------:R-:W-:Y:S05]  /*5b70*/  BRA.U !UP5, `(.L_x_106) ;  /* 0x000000010d387547 */ /* 0x000fea000b800000 */
[----:B------:R-:W-:Y:S01]  /*5b80*/  UPLOP3.LUT UP1, UPT, UPT, UPT, UP6, 0x80, 0x8 ;  /* 0x000000000008789c */ /* 0x000fe20003f2f060 */
[----:B------:R-:W-:Y:S01]  /*5b90*/  IMAD.MOV.U32 R45, RZ, RZ, 0x1 ;  /* 0x00000001ff2d7424 */ /* 0x000fe200078e00ff */
[----:B------:R-:W2:Y:S04]  /*5ba0*/  LDCU.64 UR8, c[0x0][0x358] ;  /* 0x00006b00ff0877ac */ /* 0x000ea80008000a00 */
[----:B------:R-:W-:Y:S05]  /*5bb0*/  PLOP3.LUT P2, PT, PT, PT, UP1, 0x80, 0x8 ;  /* 0x000000000008781c */ /* 0x000fea0003f4f018 */
[----:B------:R-:W3:Y:S01]  /*5bc0*/  @UP1 LDCU.64 UR4, c[0x0][0x888] ;  /* 0x00011100ff0417ac */ /* 0x000ee20008000a00 */
[----:B------:R-:W-:Y:S04]  /*5bd0*/  @UP1 UIMAD UR6, UR48, UR46, URZ ;  /* 0x0000002e300612a4 */ /* 0x000fe8000f8e02ff */
[----:B---3--:R-:W-:Y:S06]  /*5be0*/  @UP1 UIMAD.WIDE UR4, UR6, 0x4, UR4 ;  /* 0x00000004060418a5 */ /* 0x008fec000f8e0204 */
[----:B-1----:R-:W-:Y:S01]  /*5bf0*/  IMAD.U32 R2, RZ, RZ, UR4 ;  /* 0x00000004ff027e24 */ /* 0x002fe2000f8e00ff */
[----:B------:R-:W-:Y:S04]  /*5c00*/  MOV R3, UR5 ;  /* 0x0000000500037c02 */ /* 0x000fe80008000f00 */
[----:B------:R-:W1:Y:S01]  /*5c10*/  @!UP1 LDCU UR4, c[0x0][0x880] ;  /* 0x00011000ff0497ac */ /* 0x000e620008000800 */
[----:B--2--5:R2:W5:Y:S02]  /*5c20*/  @P2 LDG.E R27, desc[UR8][R2.64] ;  /* 0x00000008021b2981 */ /* 0x024564000c1e1900 */
[----:B--2---:R-:W-:Y:S05]  /*5c30*/  HFMA2 R2, -RZ, RZ, 0, 5.9604644775390625e-08 ;  /* 0x00000001ff027431 */ /* 0x004fea00000001ff */
[----:B------:R-:W-:Y:S01]  /*5c40*/  @!P2 PRMT R45, R2, 0x7610, R45 ;  /* 0x00007610022da816 */ /* 0x000fe2000000002d */
[----:B-1----:R-:W-:Y:S07]  /*5c50*/  @!P2 IMAD.U32 R27, RZ, RZ, UR4 ;  /* 0x00000004ff1bae24 */ /* 0x002fee000f8e00ff */
.L_x_106:
[----:B-----5:R-:W-:Y:S01]  /*5c60*/  @!P1 FSETP.EQ.AND P3, PT, R27, RZ, PT ;  /* 0x000000ff1b00920b */ /* 0x020fe20003f62000 */
[----:B------:R-:W-:Y:S01]  /*5c70*/  @!UPT UIADD3 URZ, UPT, UPT, URZ, URZ, URZ ;  /* 0x000000fffffff290 */ /* 0x000fe2000fffe0ff */
[----:B------:R-:W-:Y:S11]  /*5c80*/  @!P1 BRA `(.L_x_107) ;  /* 0x0000000000149947 */ /* 0x000ff60003800000 */
[----:B------:R-:W-:Y:S02]  /*5c90*/  LOP3.LUT P1, RZ, R45, 0xff, RZ, 0xc0, !PT ;  /* 0x000000ff2dff7812 */ /* 0x000fe4000782c0ff */
[----:B------:R-:W-:Y:S04]  /*5ca0*/  PLOP3.LUT P3, PT, PT, PT, UP1, 0x80, 0x8 ;  /* 0x000000000008781c */ /* 0x000fe80003f6f018 */
[----:B------:R-:W-:Y:S07]  /*5cb0*/  PLOP3.LUT P3, PT, P3, PT, PT, 0x8, 0x80 ;  /* 0x000000000080781c */ /* 0x000fee0001f6e170 */
[----:B------:R-:W-:Y:S11]  /*5cc0*/  @P1 FSETP.EQ.AND P3, PT, R27, RZ, PT ;  /* 0x000000ff1b00120b */ /* 0x000ff60003f62000 */
[----:B------:R-:W-:Y:S02]  /*5cd0*/  @!UPT UIADD3 URZ, UPT, UPT, URZ, URZ, URZ ;  /* 0x000000fffffff290 */ /* 0x000fe4000fffe0ff */
.L_x_107:
[----:B------:R-:W-:Y:S01]  /*5ce0*/  USHF.L.U32 UR43, UR45, 0x6, URZ ;  /* 0x000000062d2b7899 */ /* 0x000fe200080006ff */
[----:B------:R-:W2:Y:S01]  /*5cf0*/  SYNCS.PHASECHK.TRANS64.TRYWAIT P1, [UR31+0x1c0], R8 ;  /* 0x0001c008ff0075a7 */ /* 0x000ea2000802111f */
[----:B------:R-:W-:Y:S02]  /*5d00*/  UISETP.NE.AND UP0, UPT, UR56, 0x1, UPT ;  /* 0x000000013800788c */ /* 0x000fe4000bf05270 */
[----:B------:R-:W-:Y:S01]  /*5d10*/  UIMAD.WIDE.U32 UR4, UR43, UR57, URZ ;  /* 0x000000392b0472a5 */ /* 0x000fe2000f8e00ff */
[----:B------:R-:W-:Y:S04]  /*5d20*/  ELECT P2, URZ, PT ;  /* 0x0000000000ff782f */ /* 0x000fe80003840000 */
[----:B------:R-:W-:Y:S02]  /*5d30*/  PLOP3.LUT P2, PT, P3, P2, PT, 0xf2, 0x2f ;  /* 0x00000000002f781c */ /* 0x000fe40001f45e72 */
[----:B------:R-:W-:Y:S02]  /*5d40*/  UMOV UR4, UR5 ;  /* 0x0000000500047c82 */ /* 0x000fe40008000000 */
[----:B------:R-:W-:Y:S04]  /*5d50*/  USHF.R.U32.HI UR4, URZ, UR58, UR4 ;  /* 0x0000003aff047299 */ /* 0x000fe80008011604 */
[----:B------:R-:W-:Y:S02]  /*5d60*/  USEL UR44, UR43, UR4, !UP0 ;  /* 0x000000042b2c7287 */ /* 0x000fe4000c000000 */
[----:B------:R-:W-:Y:S02]  /*5d70*/  UISETP.NE.AND UP0, UPT, UR59, 0x1, UPT ;  /* 0x000000013b00788c */ /* 0x000fe4000bf05270 */
[----:B------:R-:W-:Y:S07]  /*5d80*/  UIMAD.WIDE.U32 UR4, UR44, UR50, URZ ;  /* 0x000000322c0472a5 */ /* 0x000fee000f8e00ff */
[----:B------:R-:W-:Y:S02]  /*5d90*/  UMOV UR4, UR5 ;  /* 0x0000000500047c82 */ /* 0x000fe40008000000 */
[----:B------:R-:W-:Y:S04]  /*5da0*/  USHF.R.U32.HI UR4, URZ, UR51, UR4 ;  /* 0x00000033ff047299 */ /* 0x000fe80008011604 */
[----:B------:R-:W-:Y:S02]  /*5db0*/  USEL UR45, UR44, UR4, !UP0 ;  /* 0x000000042c2d7287 */ /* 0x000fe4000c000000 */
[----:B------:R-:W-:Y:S02]  /*5dc0*/  UIADD3 UR4, UPT, UPT, -UR44, URZ, URZ ;  /* 0x000000ff2c047290 */ /* 0x000fe4000fffe1ff */
[----:B------:R-:W-:Y:S02]  /*5dd0*/  UIADD3 UR5, UPT, UPT, -UR45, URZ, URZ ;  /* 0x000000ff2d057290 */ /* 0x000fe4000fffe1ff */
[----:B------:R-:W-:Y:S02]  /*5de0*/  UIMAD UR43, UR56, UR4, UR43 ;  /* 0x00000004382b72a4 */ /* 0x000fe4000f8e022b */
[----:B------:R-:W-:Y:S01]  /*5df0*/  UIMAD UR44, UR59, UR5, UR44 ;  /* 0x000000053b2c72a4 */ /* 0x000fe2000f8e022c */
[----:B--2---:R-:W-:Y:S11]  /*5e00*/  @!P1 BRA `(.L_x_108) ;  /* 0x0000005000309947 */ /* 0x004ff60003800000 */
.L_x_238:
[----:B-1----:R-:W-:Y:S01]  /*5e10*/  @!P2 IADD3 R3, P1, PT, R12, 0x580, RZ ;  /* 0x000005800c03a810 */ /* 0x002fe20007f3e0ff */
[----:B------:R-:W-:Y:S01]  /*5e20*/  VOTEU.ALL UP0, P2 ;  /* 0x0000000000ff7886 */ /* 0x000fe20001000000 */
[----:B------:R-:W-:Y:S01]  /*5e30*/  UMOV UR9, UR41 ;  /* 0x0000002900097c82 */ /* 0x000fe20008000000 */
[----:B------:R-:W-:Y:S01]  /*5e40*/  UMOV UR11, UR43 ;  /* 0x0000002b000b7c82 */ /* 0x000fe20008000000 */
[----:B------:R-:W-:Y:S01]  /*5e50*/  @!P2 R2UR UR5, R3 ;  /* 0x000000000305a2ca */ /* 0x000fe200000e0000 */
[----:B------:R-:W-:Y:S01]  /*5e60*/  @!P2 IMAD.X R2, RZ, RZ, R13, P1 ;  /* 0x000000ffff02a224 */ /* 0x000fe200008e060d */
[----:B------:R-:W-:Y:S02]  /*5e70*/  @!UP0 UPRMT UR6, URZ, 0x40, URZ ;  /* 0x00000040ff068896 */ /* 0x000fe400080000ff */
[----:B------:R-:W-:Y:S02]  /*5e80*/  @!UP0 UIADD3 UR40, UPT, UPT, UR31, 0x300, URZ ;  /* 0x000003001f288890 */ /* 0x000fe4000fffe0ff */
[----:B------:R-:W-:Y:S01]  /*5e90*/  @!P2 R2UR UR4, R2 ;  /* 0x000000000204a2ca */ /* 0x000fe200000e0000 */
[----:B------:R-:W-:Y:S02]  /*5ea0*/  @!UP0 UPRMT UR6, UR6, 0x5410, URZ ;  /* 0x0000541006068896 */ /* 0x000fe400080000ff */
[----:B------:R-:W-:Y:S02]  /*5eb0*/  @!UP0 UIADD3 UR10, UPT, UPT, UR42, 0x40, URZ ;  /* 0x000000402a0a8890 */ /* 0x000fe4000fffe0ff */
[----:B------:R-:W-:Y:S02]  /*5ec0*/  @!UP0 UIADD3 UR8, UPT, UPT, UR31, 0xb00, URZ ;  /* 0x00000b001f088890 */ /* 0x000fe4000fffe0ff */
[----:B------:R-:W-:Y:S01]  /*5ed0*/  IMAD.U32 R2, RZ, RZ, UR5 ;  /* 0x00000005ff027e24 */ /* 0x000fe2000f8e00ff */
[----:B------:R-:W-:Y:S01]  /*5ee0*/  VOTEU.ALL UP0, P2 ;  /* 0x0000000000ff7886 */ /* 0x000fe20001000000 */
[----:B------:R-:W-:Y:S01]  /*5ef0*/  UMOV UR12, UR44 ;  /* 0x0000002c000c7c82 */ /* 0x000fe20008000000 */
[----:B------:R-:W-:Y:S03]  /*5f00*/  UMOV UR13, UR45 ;  /* 0x0000002d000d7c82 */ /* 0x000fe60008000000 */
[----:B------:R-:W-:Y:S01]  /*5f10*/  IMAD.U32 R3, RZ, RZ, UR4 ;  /* 0x00000004ff037e24 */ /* 0x000fe2000f8e00ff */
[----:B------:R-:W-:Y:S01]  /*5f20*/  @!P2 R2UR UR4, R2 ;  /* 0x000000000204a2ca */ /* 0x000fe200000e0000 */
[----:B------:R-:W-:Y:S03]  /*5f30*/  @!P2 IMAD.MOV.U32 R2, RZ, RZ, 0x1000 ;  /* 0x00001000ff02a424 */ /* 0x000fe600078e00ff */
[----:B------:R-:W-:Y:S11]  /*5f40*/  @!P2 R2UR UR5, R3 ;  /* 0x000000000305a2ca */ /* 0x000ff600000e0000 */
[----:B------:R-:W-:Y:S02]  /*5f50*/  @!UPT UIADD3 URZ, UPT, UPT, URZ, URZ, URZ ;  /* 0x000000fffffff290 */ /* 0x000fe4000fffe0ff */
[----:B------:R1:W-:Y:S01]  /*5f60*/  @!UP0 UTMALDG.4D.IM2COL [UR40], [UR4], UR6 ;  /* 0x00000028040083b4 */ /* 0x0003e20008058006 */
[----:B------:R-:W-:Y:S05]  /*5f70*/  VOTEU.ALL UP0, P2 ;  /* 0x0000000000ff7886 */ /* 0x000fea0001000000 */
[----:B------:R1:W-:Y:S01]  /*5f80*/  @!UP0 UTMALDG.4D.IM2COL [UR8], [UR4], UR6 ;  /* 0x00000008040083b4 */ /* 0x0003e20008058006 */
[----:B------:R1:W-:Y:S01]  /*5f90*/  @!P2 SYNCS.ARRIVE.TRANS64.RED.A0TR RZ, [UR31+0x1a0], R2 ;  /* 0x0001a002ffffa9a7 */ /* 0x0003e2000830041f */
[----:B------:R-:W-:Y:S01]  /*5fa0*/  SYNCS.ARRIVE.TRANS64.RED.A1T0 RZ, [UR64], RZ ;  /* 0x000000ffffff79a7 */ /* 0x000fe20008100440 */
[----:B------:R-:W2:Y:S02]  /*5fb0*/  SYNCS.PHASECHK.TRANS64.TRYWAIT P1, [UR31+0x1c8], R8 ;  /* 0x0001c808ff0075a7 */ /* 0x000ea4000802111f */
[----:B-12---:R-:W-:Y:S05]  /*5fc0*/  @!P1 BRA `(.L_x_109) ;  /* 0x0000004c00d89947 */ /* 0x006fea0003800000 */
.L_x_240:
[----:B------:R-:W-:Y:S01]  /*5fd0*/  @!P2 IADD3 R3, P1, PT, R12, 0x580, RZ ;  /* 0x000005800c03a810 */ /* 0x000fe20007f3e0ff */
[----:B------:R-:W-:Y:S01]  /*5fe0*/  VOTEU.ALL UP0, P2 ;  /* 0x0000000000ff7886 */ /* 0x000fe20001000000 */
[----:B------:R-:W-:Y:S01]  /*5ff0*/  UMOV UR35, UR43 ;  /* 0x0000002b00237c82 */ /* 0x000fe20008000000 */
[----:B------:R-:W-:Y:S01]  /*6000*/  UMOV UR36, UR44 ;  /* 0x0000002c00247c82 */ /* 0x000fe20008000000 */
[----:B------:R-:W-:Y:S01]  /*6010*/  @!P2 R2UR UR5, R3 ;  /* 0x000000000305a2ca */ /* 0x000fe200000e0000 */
[----:B-1----:R-:W-:Y:S01]  /*6020*/  @!P2 IMAD.X R2, RZ, RZ, R13, P1 ;  /* 0x000000ffff02a224 */ /* 0x002fe200008e060d */
[----:B------:R-:W-:Y:S02]  /*6030*/  @!UP0 UPRMT UR6, URZ, 0x40, URZ ;  /* 0x00000040ff068896 */ /* 0x000fe400080000ff */
[----:B------:R-:W-:Y:S02]  /*6040*/  @!UP0 UIADD3 UR34, UPT, UPT, UR42, 0x10, URZ ;  /* 0x000000102a228890 */ /* 0x000fe4000fffe0ff */
[----:B------:R-:W-:Y:S01]  /*6050*/  @!P2 R2UR UR4, R2 ;  /* 0x000000000204a2ca */ /* 0x000fe200000e0000 */
[----:B------:R-:W-:Y:S02]  /*6060*/  @!UP0 UIADD3 UR32, UPT, UPT, UR31, 0x1300, URZ ;  /* 0x000013001f208890 */ /* 0x000fe4000fffe0ff */
[----:B------:R-:W-:Y:S02]  /*6070*/  @!UP0 UPRMT UR6, UR6, 0x5410, URZ ;  /* 0x0000541006068896 */ /* 0x000fe400080000ff */
[----:B------:R-:W-:Y:S02]  /*6080*/  @!UP0 UIADD3 UR10, UPT, UPT, UR42, 0x50, URZ ;  /* 0x000000502a0a8890 */ /* 0x000fe4000fffe0ff */
[----:B------:R-:W-:Y:S01]  /*6090*/  IMAD.U32 R2, RZ, RZ, UR5 ;  /* 0x00000005ff027e24 */ /* 0x000fe2000f8e00ff */
[----:B------:R-:W-:Y:S01]  /*60a0*/  @!UP0 UIADD3 UR8, UPT, UPT, UR31, 0x1b00, URZ ;  /* 0x00001b001f088890 */ /* 0x000fe2000fffe0ff */
[----:B------:R-:W-:Y:S01]  /*60b0*/  VOTEU.ALL UP0, P2 ;  /* 0x0000000000ff7886 */ /* 0x000fe20001000000 */
[----:B------:R-:W-:Y:S01]  /*60c0*/  UMOV UR37, UR45 ;  /* 0x0000002d00257c82 */ /* 0x000fe20008000000 */
[----:B------:R-:W-:Y:S02]  /*60d0*/  UMOV UR9, UR33 ;  /* 0x0000002100097c82 */ /* 0x000fe40008000000 */
[----:B------:R-:W-:Y:S01]  /*60e0*/  IMAD.U32 R3, RZ, RZ, UR4 ;  /* 0x00000004ff037e24 */ /* 0x000fe2000f8e00ff */
[----:B------:R-:W-:Y:S01]  /*60f0*/  @!P2 R2UR UR4, R2 ;  /* 0x000000000204a2ca */ /* 0x000fe200000e0000 */
[----:B------:R-:W-:Y:S01]  /*6100*/  @!P2 IMAD.MOV.U32 R2, RZ, RZ, 0x1000 ;  /* 0x00001000ff02a424 */ /* 0x000fe200078e00ff */
[----:B------:R-:W-:Y:S01]  /*6110*/  UMOV UR11, UR43 ;  /* 0x0000002b000b7c82 */ /* 0x000fe20008000000 */
[----:B------:R-:W-:Y:S01]  /*6120*/  UMOV UR12, UR44 ;  /* 0x0000002c000c7c82 */ /* 0x000fe20008000000 */
[----:B------:R-:W-:Y:S01]  /*6130*/  @!P2 R2UR UR5, R3 ;  /* 0x000000000305a2ca */ /* 0x000fe200000e0000 */
[----:B------:R-:W-:Y:S11]  /*6140*/  UMOV UR13, UR45 ;  /* 0x0000002d000d7c82 */ /* 0x000ff60008000000 */
[----:B------:R-:W-:Y:S01]  /*6150*/  @!UPT UIADD3 URZ, UPT, UPT, URZ, URZ, URZ ;  /* 0x000000fffffff290 */ /* 0x000fe2000fffe0ff */
[----:B------:R1:W-:Y:S01]  /*6160*/  @!UP0 UTMALDG.4D.IM2COL [UR32], [UR4], UR6 ;  /* 0x00000020040083b4 */ /* 0x0003e20008058006 */
[----:B------:R-:W-:Y:S05]  /*6170*/  VOTEU.ALL UP0, P2 ;  /* 0x0000000000ff7886 */ /* 0x000fea0001000000 */
[----:B------:R1:W-:Y:S01]  /*6180*/  @!UP0 UTMALDG.4D.IM2COL [UR8], [UR4], UR6 ;  /* 0x00000008040083b4 */ /* 0x0003e20008058006 */
[----:B------:R1:W-:Y:S01]  /*6190*/  @!P2 SYNCS.ARRIVE.TRANS64.RED.A0TR RZ, [UR31+0x1a8], R2 ;  /* 0x0001a802ffffa9a7 */ /* 0x0003e2000830041f */
[----:B------:R-:W-:Y:S01]  /*61a0*/  SYNCS.ARRIVE.TRANS64.RED.A1T0 RZ, [UR63], RZ ;  /* 0x000000ffffff79a7 */ /* 0x000fe2000810043f */
[----:B------:R-:W2:Y:S02]  /*61b0*/  SYNCS.PHASECHK.TRANS64.TRYWAIT P1, [UR31+0x1d0], R8 ;  /* 0x0001d008ff0075a7 */ /* 0x000ea4000802111f */
[----:B-12---:R-:W-:Y:S05]  /*61c0*/  @!P1 BRA `(.L_x_110) ;  /* 0x0000004c00709947 */ /* 0x006fea0003800000 */
.L_x_242:
[----:B------:R-:W-:Y:S01]  /*61d0*/  @!P2 IADD3 R3, P1, PT, R12, 0x580, RZ ;  /* 0x000005800c03a810 */ /* 0x000fe20007f3e0ff */
[----:B------:R-:W-:Y:S01]  /*61e0*/  VOTEU.ALL UP0, P2 ;  /* 0x0000000000ff7886 */ /* 0x000fe20001000000 */
[----:B------:R-:W-:Y:S01]  /*61f0*/  UMOV UR27, UR43 ;  /* 0x0000002b001b7c82 */ /* 0x000fe20008000000 */
[----:B------:R-:W-:Y:S01]  /*6200*/  UMOV UR28, UR44 ;  /* 0x0000002c001c7c82 */ /* 0x000fe20008000000 */
[----:B------:R-:W-:Y:S01]  /*6210*/  @!P2 R2UR UR5, R3 ;  /* 0x000000000305a2ca */ /* 0x000fe200000e0000 */
[----:B-1----:R-:W-:Y:S01]  /*6220*/  @!P2 IMAD.X R2, RZ, RZ, R13, P1 ;  /* 0x000000ffff02a224 */ /* 0x002fe200008e060d */
[----:B------:R-:W-:Y:S01]  /*6230*/  @!UP0 UPRMT UR6, URZ, 0x40, URZ ;  /* 0x00000040ff068896 */ /* 0x000fe200080000ff */
[----:B------:R-:W-:Y:S01]  /*6240*/  @P0 SHF.R.U32.HI R4, RZ, 0x10, R5 ;  /* 0x00000010ff040819 */ /* 0x000fe20000011605 */
[----:B------:R-:W-:Y:S02]  /*6250*/  @!UP0 UIADD3 UR26, UPT, UPT, UR42, 0x20, URZ ;  /* 0x000000202a1a8890 */ /* 0x000fe4000fffe0ff */
[----:B------:R-:W-:Y:S01]  /*6260*/  @!P2 R2UR UR4, R2 ;  /* 0x000000000204a2ca */ /* 0x000fe200000e0000 */
[----:B------:R-:W-:Y:S01]  /*6270*/  @!UP0 UIADD3 UR24, UPT, UPT, UR31, 0x2300, URZ ;  /* 0x000023001f188890 */ /* 0x000fe2000fffe0ff */
[----:B------:R-:W-:Y:S01]  /*6280*/  @P0 R2UR UR48, R4 ;  /* 0x00000000043002ca */ /* 0x000fe200000e0000 */
        /* <DEDUP_REMOVED lines=22> */
.L_x_244:
[----:B------:R-:W-:Y:S01]  /*63f0*/  UPLOP3.LUT UP2, UPT, UPT, UPT, UPT, 0x80, 0x8 ;  /* 0x000000000008789c */ /* 0x000fe20003f4f070 */
[----:B------:R-:W-:Y:S01]  /*6400*/  @!P2 IADD3 R3, P0, PT, R12, 0x580, RZ ;  /* 0x000005800c03a810 */ /* 0x000fe20007f1e0ff */
[----:B------:R-:W-:Y:S01]  /*6410*/  UMOV UR19, UR43 ;  /* 0x0000002b00137c82 */ /* 0x000fe20008000000 */
[----:B------:R-:W-:Y:S01]  /*6420*/  UMOV UR20, UR44 ;  /* 0x0000002c00147c82 */ /* 0x000fe20008000000 */
[----:B------:R-:W-:Y:S01]  /*6430*/  UMOV UR21, UR45 ;  /* 0x0000002d00157c82 */ /* 0x000fe20008000000 */
[----:B------:R-:W-:Y:S01]  /*6440*/  @!P2 R2UR UR5, R3 ;  /* 0x000000000305a2ca */ /* 0x000fe200000e0000 */
[----:B-1----:R-:W-:Y:S01]  /*6450*/  @!P2 IMAD.X R2, RZ, RZ, R13, P0 ;  /* 0x000000ffff02a224 */ /* 0x002fe200000e060d */
[----:B------:R-:W-:Y:S01]  /*6460*/  UMOV UR11, UR43 ;  /* 0x0000002b000b7c82 */ /* 0x000fe20008000000 */
[----:B------:R-:W-:Y:S01]  /*6470*/  UMOV UR12, UR44 ;  /* 0x0000002c000c7c82 */ /* 0x000fe20008000000 */
[----:B------:R-:W-:Y:S01]  /*6480*/  VOTEU.ALL UP0, P2 ;  /* 0x0000000000ff7886 */ /* 0x000fe20001000000 */
[----:B------:R-:W-:Y:S01]  /*6490*/  UMOV UR13, UR45 ;  /* 0x0000002d000d7c82 */ /* 0x000fe20008000000 */
[----:B------:R-:W-:Y:S02]  /*64a0*/  @!P2 R2UR UR4, R2 ;  /* 0x000000000204a2ca */ /* 0x000fe400000e0000 */
[----:B------:R-:W-:Y:S01]  /*64b0*/  R2UR UR24, R47 ;  /* 0x000000002f1872ca */ /* 0x000fe200000e0000 */
[----:B------:R-:W-:Y:S01]  /*64c0*/  @!UP0 UPRMT UR6, URZ, 0x40, URZ ;  /* 0x00000040ff068896 */ /* 0x000fe200080000ff */
[----:B------:R-:W-:Y:S01]  /*64d0*/  R2UR UR7, R48 ;  /* 0x00000000300772ca */ /* 0x000fe200000e0000 */
[----:B------:R-:W-:Y:S01]  /*64e0*/  @!UP0 UIADD3 UR18, UPT, UPT, UR42, 0x30, URZ ;  /* 0x000000302a128890 */ /* 0x000fe2000fffe0ff */
[----:B------:R-:W-:Y:S01]  /*64f0*/  LOP3.LUT R10, R10, 0x1, RZ, 0x3c, !PT ;  /* 0x000000010a0a7812 */ /* 0x000fe200078e3cff */
[----:B------:R-:W-:Y:S01]  /*6500*/  IMAD.U32 R2, RZ, RZ, UR5 ;  /* 0x00000005ff027e24 */ /* 0x000fe2000f8e00ff */
[----:B------:R-:W-:Y:S01]  /*6510*/  @!UP0 UIADD3 UR16, UPT, UPT, UR31, 0x3300, URZ ;  /* 0x000033001f108890 */ /* 0x000fe2000fffe0ff */
[----:B------:R-:W-:Y:S01]  /*6520*/  LOP3.LUT R9, R9, 0x1, RZ, 0x3c, !PT ;  /* 0x0000000109097812 */ /* 0x000fe200078e3cff */
[----:B------:R-:W-:Y:S02]  /*6530*/  @!UP0 UIADD3 UR17, UPT, UPT, UR31, 0x1b8, URZ ;  /* 0x000001b81f118890 */ /* 0x000fe4000fffe0ff */
[----:B------:R-:W-:Y:S01]  /*6540*/  @!UP0 UPRMT UR6, UR6, 0x5410, URZ ;  /* 0x0000541006068896 */ /* 0x000fe200080000ff */
[----:B------:R-:W-:Y:S01]  /*6550*/  IMAD.U32 R3, RZ, RZ, UR4 ;  /* 0x00000004ff037e24 */ /* 0x000fe2000f8e00ff */
[----:B------:R-:W-:Y:S01]  /*6560*/  @!P2 R2UR UR4, R2 ;  /* 0x000000000204a2ca */ /* 0x000fe200000e0000 */
[----:B------:R-:W-:Y:S02]  /*6570*/  @!UP0 UIADD3 UR10, UPT, UPT, UR42, 0x70, URZ ;  /* 0x000000702a0a8890 */ /* 0x000fe4000fffe0ff */
[----:B------:R-:W-:Y:S01]  /*6580*/  @!UP0 UIADD3 UR8, UPT, UPT, UR31, 0x3b00, URZ ;  /* 0x00003b001f088890 */ /* 0x000fe2000fffe0ff */
[----:B------:R-:W-:Y:S01]  /*6590*/  @!P2 R2UR UR5, R3 ;  /* 0x000000000305a2ca */ /* 0x000fe200000e0000 */
[----:B------:R-:W-:Y:S01]  /*65a0*/  VOTEU.ALL UP0, P2 ;  /* 0x0000000000ff7886 */ /* 0x000fe20001000000 */
[----:B------:R-:W-:Y:S01]  /*65b0*/  UMOV UR9, UR17 ;  /* 0x0000001100097c82 */ /* 0x000fe20008000000 */
[----:B------:R-:W-:Y:S10]  /*65c0*/  UIADD3 UR45, UPT, UPT, UR15, UR7, URZ ;  /* 0x000000070f2d7290 */ /* 0x000ff4000fffe0ff */
[----:B------:R1:W-:Y:S01]  /*65d0*/  @!UP0 UTMALDG.4D.IM2COL [UR16], [UR4], UR6 ;  /* 0x00000010040083b4 */ /* 0x0003e20008058006 */
[----:B------:R-:W-:Y:S05]  /*65e0*/  VOTEU.ALL UP0, P2 ;  /* 0x0000000000ff7886 */ /* 0x000fea0001000000 */
[----:B------:R2:W-:Y:S01]  /*65f0*/  @!UP0 UTMALDG.4D.IM2COL [UR8], [UR4], UR6 ;  /* 0x00000008040083b4 */ /* 0x0005e20008058006 */
[----:B------:R2:W-:Y:S01]  /*6600*/  @!P2 SYNCS.ARRIVE.TRANS64.RED.A0TR RZ, [UR31+0x1b8], R0 ;  /* 0x0001b800ffffa9a7 */ /* 0x0005e2000830041f */
[----:B------:R-:W-:Y:S01]  /*6610*/  SYNCS.ARRIVE.TRANS64.RED.A1T0 RZ, [UR61], RZ ;  /* 0x000000ffffff79a7 */ /* 0x000fe2000810043d */
[----:B-1----:R-:W-:Y:S01]  /*6620*/  UIADD3 UR20, UPT, UPT, UR14, UR24, URZ ;  /* 0x000000180e147290 */ /* 0x002fe2000fffe0ff */
[----:B------:R-:W-:Y:S11]  /*6630*/  BRA.U UP3, `(.L_x_112) ;  /* 0xffffffed03c47547 */ /* 0x000ff6000b83ffff */
[----:B------:R-:W-:-:S04]  /*6640*/  SHF.L.U32 R2, R10, 0x1f, RZ ;  /* 0x0000001f0a027819 */ /* 0x000fc800000006ff */
[----:B------:R-:W1:Y:S02]  /*6650*/  SYNCS.PHASECHK.TRANS64.TRYWAIT P0, [UR31+0x1c0], R2 ;  /* 0x0001c002ff0075a7 */ /* 0x000e64000800111f */
[----:B-1----:R-:W-:Y:S05]  /*6660*/  @!P0 BRA `(.L_x_113) ;  /* 0x0000004800788947 */ /* 0x002fea0003800000 */
.L_x_246:
[----:B------:R-:W3:Y:S02]  /*6670*/  SYNCS.PHASECHK.TRANS64.TRYWAIT P0, [UR31+0x1c8], R2 ;  /* 0x0001c802ff0075a7 */ /* 0x000ee4000800111f */
[----:B---3--:R-:W-:Y:S05]  /*6680*/  @!P0 BRA `(.L_x_114) ;  /* 0x0000004800888947 */ /* 0x008fea0003800000 */
.L_x_248:
[----:B------:R-:W3:Y:S02]  /*6690*/  SYNCS.PHASECHK.TRANS64.TRYWAIT P0, [UR31+0x1d0], R2 ;  /* 0x0001d002ff0075a7 */ /* 0x000ee4000800111f */
[----:B---3--:R-:W-:Y:S05]  /*66a0*/  @!P0 BRA `(.L_x_115) ;  /* 0x0000004800988947 */ /* 0x008fea0003800000 */
.L_x_250:
[----:B-12---:R-:W-:-:S07]  /*66b0*/  MOV R0, UR31 ;  /* 0x0000001f00007c02 */ /* 0x006fce0008000f00 */
.L_x_116:
[----:B-1----:R-:W-:-:S04]  /*66c0*/  SHF.L.U32 R2, R10, 0x1f, RZ ;  /* 0x0000001f0a027819 */ /* 0x002fc800000006ff */
[----:B------:R1:W2:Y:S03]  /*66d0*/  SYNCS.PHASECHK.TRANS64.TRYWAIT P0, [R0+URZ+0x1d8], R2 ;  /* 0x0001d802000075a7 */ /* 0x0002a600080011ff */
[----:B--2---:R-:W-:Y:S05]  /*66e0*/  @!P0 NANOSLEEP.SYNCS 0x989680 ;  /* 0x009896800000895d */ /* 0x004fea0003900000 */
[----:B------:R-:W2:Y:S02]  /*66f0*/  @!P0 SYNCS.PHASECHK.TRANS64 P0, [R0+URZ+0x1d8], R2 ;  /* 0x0001d802000085a7 */ /* 0x000ea400080010ff */
[----:B--2---:R-:W-:Y:S05]  /*6700*/  @P0 EXIT ;  /* 0x000000000000094d */ /* 0x004fea0003800000 */
[----:B------:R-:W-:Y:S05]  /*6710*/  BRA `(.L_x_116) ;  /* 0xfffffffc00e87947 */ /* 0x000fea000383ffff */
.L_x_101:
[----:B------:R-:W-:-:S06]  /*6720*/  UISETP.GE.AND UP0, UPT, UR18, 0x4, UPT ;  /* 0x000000041200788c */ /* 0x000fcc000bf06270 */
[----:B------:R-:W-:-:S13]  /*6730*/  PLOP3.LUT P0, PT, PT, PT, UP0, 0x80, 0x8 ;  /* 0x000000000008781c */ /* 0x000fda0003f0f008 */
[----:B-1----:R-:W-:Y:S05]  /*6740*/  @!P0 EXIT ;  /* 0x000000000000894d */ /* 0x002fea0003800000 */
[----:B------:R-:W1:Y:S08]  /*6750*/  S2UR UR4, SR_CgaCtaId ;  /* 0x00000000000479c3 */ /* 0x000e700000008800 */
[----:B------:R-:W-:Y:S01]  /*6760*/  BAR.SYNC.DEFER_BLOCKING 0x6, 0xa0 ;  /* 0x0182800000007b1d */ /* 0x000fe20000010000 */
[C---:B------:R-:W-:Y:S01]  /*6770*/  IMAD.SHL.U32 R44, R55.reuse, 0x10, RZ ;  /* 0x00000010372c7824 */ /* 0x040fe200078e00ff */
[----:B------:R-:W-:Y:S01]  /*6780*/  SHF.L.U32 R23, R55, 0x10, RZ ;  /* 0x0000001037177819 */ /* 0x000fe200000006ff */
[----:B------:R-:W-:-:S02]  /*6790*/  IMAD.SHL.U32 R0, R46, 0x200, RZ ;  /* 0x000002002e007824 */ /* 0x000fc400078e00ff */
[----:B------:R-:W-:Y:S02]  /*67a0*/  HFMA2 R51, -RZ, RZ, 0, 0 ;  /* 0x00000000ff337431 */ /* 0x000fe400000001ff */
[----:B------:R-:W-:Y:S01]  /*67b0*/  IMAD.SHL.U32 R4, R55, 0x2, RZ ;  /* 0x0000000237047824 */ /* 0x000fe200078e00ff */
[----:B------:R-:W-:Y:S01]  /*67c0*/  UMOV UR44, 0x400 ;  /* 0x00000400002c7882 */ /* 0x000fe20000000000 */
[----:B------:R-:W2:Y:S01]  /*67d0*/  LDC.64 R42, c[0x0][0x8b0] ;  /* 0x00022c00ff2a7b82 */ /* 0x000ea20000000a00 */
[C---:B------:R-:W-:Y:S01]  /*67e0*/  LOP3.LUT R54, R44.reuse, 0x5b0, RZ, 0xc0, !PT ;  /* 0x000005b02c367812 */ /* 0x040fe200078ec0ff */
[----:B------:R-:W-:Y:S01]  /*67f0*/  IMAD.MOV.U32 R53, RZ, RZ, 0x1 ;  /* 0x00000001ff357424 */ /* 0x000fe200078e00ff */
[----:B------:R-:W-:Y:S01]  /*6800*/  LOP3.LUT R5, R44, 0x40, RZ, 0xc0, !PT ;  /* 0x000000402c057812 */ /* 0x000fe200078ec0ff */
[----:B------:R-:W-:Y:S01]  /*6810*/  IMAD.MOV.U32 R22, RZ, RZ, RZ ;  /* 0x000000ffff167224 */ /* 0x000fe200078e00ff */
[----:B------:R-:W-:Y:S01]  /*6820*/  LOP3.LUT R54, R54, 0x200, R0, 0xf8, !PT ;  /* 0x0000020036367812 */ /* 0x000fe200078ef800 */
[----:B------:R-:W-:Y:S01]  /*6830*/  IMAD.SHL.U32 R0, R46, 0x200000, RZ ;  /* 0x002000002e007824 */ /* 0x000fe200078e00ff */
[----:B------:R-:W-:Y:S01]  /*6840*/  LOP3.LUT R4, R5, 0x8, R4, 0xf8, !PT ;  /* 0x0000000805047812 */ /* 0x000fe200078ef804 */
[----:B------:R-:W3:Y:S01]  /*6850*/  LDC.64 R40, c[0x0][0x8a8] ;  /* 0x00022a00ff287b82 */ /* 0x000ee20000000a00 */
[----:B------:R-:W-:Y:S01]  /*6860*/  LOP3.LUT P0, RZ, R44, 0x40, RZ, 0xc0, !PT ;  /* 0x000000402cff7812 */ /* 0x000fe2000780c0ff */
[----:B------:R-:W-:Y:S01]  /*6870*/  IMAD.MOV.U32 R52, RZ, RZ, RZ ;  /* 0x000000ffff347224 */ /* 0x000fe200078e00ff */
[----:B------:R-:W-:Y:S01]  /*6880*/  LOP3.LUT R0, R0, 0x200000, RZ, 0xc0, !PT ;  /* 0x0020000000007812 */ /* 0x000fe200078ec0ff */
[----:B------:R-:W4:Y:S01]  /*6890*/  LDCU UR57, c[0x0][0x370] ;  /* 0x00006e00ff3977ac */ /* 0x000f220008000800 */
[----:B------:R-:W-:-:S02]  /*68a0*/  LOP3.LUT R54, R54, R4, RZ, 0xfc, !PT ;  /* 0x0000000436367212 */ /* 0x000fc400078efcff */
[----:B------:R-:W-:Y:S01]  /*68b0*/  LOP3.LUT R23, R0, 0x400000, R23, 0xf8, !PT ;  /* 0x0040000000177812 */ /* 0x000fe200078ef817 */
[----:B-1----:R-:W-:Y:S01]  /*68c0*/  ULEA UR44, UR4, UR44, 0x18 ;  /* 0x0000002c042c7291 */ /* 0x002fe2000f8ec0ff */
[----:B------:R-:W-:Y:S01]  /*68d0*/  P2R R0, PR, RZ, 0x1 ;  /* 0x00000001ff007803 */ /* 0x000fe20000000000 */
[----:B------:R-:W1:Y:S01]  /*68e0*/  LDCU.128 UR4, c[0x0][0xa80] ;  /* 0x00015000ff0477ac */ /* 0x000e620008000c00 */
[----:B------:R-:W-:Y:S01]  /*68f0*/  LOP3.LUT R55, R55, 0x60, RZ, 0xc0, !PT ;  /* 0x0000006037377812 */ /* 0x000fe200078ec0ff */
[----:B------:R-:W2:Y:S05]  /*6900*/  LDCU.64 UR62, c[0x0][0x348] ;  /* 0x00006900ff3e77ac */ /* 0x000eaa0008000a00 */
[----:B------:R-:W4:Y:S01]  /*6910*/  LDS R2, [UR44+0x240] ;  /* 0x0002402cff027984 */ /* 0x000f220008000800 */
[----:B------:R-:W2:Y:S01]  /*6920*/  LDCU UR42, c[0x0][0xb0c] ;  /* 0x00016180ff2a77ac */ /* 0x000ea20008000800 */
[----:B------:R-:W2:Y:S01]  /*6930*/  LDCU UR38, c[0x0][0xb30] ;  /* 0x00016600ff2677ac */ /* 0x000ea20008000800 */
[----:B------:R-:W2:Y:S01]  /*6940*/  LDCU.64 UR50, c[0x0][0x888] ;  /* 0x00011100ff3277ac */ /* 0x000ea20008000a00 */
[----:B-1----:R-:W-:Y:S01]  /*6950*/  IMAD.U32 R59, RZ, RZ, UR4 ;  /* 0x00000004ff3b7e24 */ /* 0x002fe2000f8e00ff */
[----:B------:R-:W-:Y:S01]  /*6960*/  MOV R56, UR7 ;  /* 0x0000000700387c02 */ /* 0x000fe20008000f00 */
[----:B------:R-:W-:Y:S01]  /*6970*/  UIADD3 UR4, UPT, UPT, UR44, 0x300, URZ ;  /* 0x000003002c047890 */ /* 0x000fe2000fffe0ff */
[----:B------:R-:W-:Y:S01]  /*6980*/  IMAD.U32 R58, RZ, RZ, UR5 ;  /* 0x00000005ff3a7e24 */ /* 0x000fe2000f8e00ff */
[----:B------:R-:W1:Y:S01]  /*6990*/  LDCU.64 UR40, c[0x0][0xb28] ;  /* 0x00016500ff2877ac */ /* 0x000e620008000a00 */
[----:B------:R-:W-:-:S03]  /*69a0*/  IMAD.U32 R57, RZ, RZ, UR6 ;  /* 0x00000006ff397e24 */ /* 0x000fc6000f8e00ff */
[----:B------:R-:W-:Y:S01]  /*69b0*/  IMAD.U32 R50, RZ, RZ, UR4 ;  /* 0x00000004ff327e24 */ /* 0x000fe2000f8e00ff */
[----:B------:R-:W1:Y:S01]  /*69c0*/  LDCU.64 UR60, c[0x0][0x890] ;  /* 0x00011200ff3c77ac */ /* 0x000e620008000a00 */
[----:B------:R-:W1:Y:S01]  /*69d0*/  LDCU.128 UR52, c[0x0][0xb10] ;  /* 0x00016200ff3477ac */ /* 0x000e620008000c00 */
[----:B------:R-:W1:Y:S01]  /*69e0*/  LDCU UR56, c[0x0][0x374] ;  /* 0x00006e80ff3877ac */ /* 0x000e620008000800 */
[----:B------:R-:W-:Y:S01]  /*69f0*/  UMOV UR49, URZ ;  /* 0x000000ff00317c82 */ /* 0x000fe20008000000 */
[----:B------:R-:W-:Y:S01]  /*6a00*/  UMOV UR47, URZ ;  /* 0x000000ff002f7c82 */ /* 0x000fe20008000000 */
[C---:B----4-:R-:W-:Y:S01]  /*6a10*/  VIADD R3, R2.reuse, 0x40 ;  /* 0x0000004002037836 */ /* 0x050fe20000000000 */
[----:B------:R-:W-:-:S04]  /*6a20*/  LOP3.LUT R2, R2, 0xffff, RZ, 0xc0, !PT ;  /* 0x0000ffff02027812 */ /* 0x000fc800078ec0ff */
[----:B------:R-:W-:-:S05]  /*6a30*/  LOP3.LUT R3, R3, 0xffff, RZ, 0xc0, !PT ;  /* 0x0000ffff03037812 */ /* 0x000fca00078ec0ff */
[----:B-123--:R4:W-:Y:S02]  /*6a40*/  STL.64 [R1], R2 ;  /* 0x0000000201007387 */ /* 0x00e9e40000100a00 */
.L_x_160:
[----:B----4-:R-:W-:Y:S04]  /*6a50*/  SHF.L.U32 R2, R51, 0x1f, RZ ;  /* 0x0000001f33027819 */ /* 0x010fe800000006ff */
[----:B-1----:R-:W1:Y:S02]  /*6a60*/  SYNCS.PHASECHK.TRANS64.TRYWAIT P0, [UR44+0x1f0], R2 ;  /* 0x0001f002ff0075a7 */ /* 0x002e64000800112c */
[----:B-1----:R-:W-:Y:S05]  /*6a70*/  @!P0 BRA `(.L_x_117) ;  /* 0x0000004400bc8947 */ /* 0x002fea0003800000 */
.L_x_252:
[----:B-1----:R-:W-:Y:S01]  /*6a80*/  LEA R2, R22, UR43, 0x2 ;  /* 0x0000002b16027c11 */ /* 0x002fe2000f8e10ff */
[----:B------:R-:W1:Y:S01]  /*6a90*/  LDS.128 R4, [UR44+0x230] ;  /* 0x0002302cff047984 */ /* 0x000e620008000c00 */
[----:B------:R-:W-:Y:S02]  /*6aa0*/  UIADD3 UR4, UPT, UPT, UR44, 0x1f8, URZ ;  /* 0x000001f82c047890 */ /* 0x000fe4000fffe0ff */
[----:B------:R-:W-:Y:S01]  /*6ab0*/  UISETP.GE.AND UP0, UPT, UR39, 0x1, UPT ;  /* 0x000000012700788c */ /* 0x000fe2000bf06270 */
[----:B------:R-:W-:Y:S01]  /*6ac0*/  @!PT LDS RZ, [RZ] ;  /* 0x00000000fffff984 */ /* 0x000fe20000000800 */
[----:B------:R-:W-:Y:S01]  /*6ad0*/  @!PT LDS RZ, [RZ] ;  /* 0x00000000fffff984 */ /* 0x000fe20000000800 */
[----:B------:R-:W-:Y:S01]  /*6ae0*/  @!PT LDS RZ, [RZ] ;  /* 0x00000000fffff984 */ /* 0x000fe20000000800 */
[----:B------:R-:W-:Y:S01]  /*6af0*/  @!PT LDS RZ, [RZ] ;  /* 0x00000000fffff984 */ /* 0x000fe20000000800 */
[----:B------:R2:W-:Y:S06]  /*6b00*/  MEMBAR.ALL.CTA ;  /* 0x0000000000007992 */ /* 0x0005ec0000008000 */
[----:B--2---:R-:W2:Y:S01]  /*6b10*/  FENCE.VIEW.ASYNC.S ;  /* 0x00000000000073c6 */ /* 0x004ea20000000000 */
[----:B------:R-:W-:Y:S09]  /*6b20*/  UPRMT UR4, URZ, 0x654, UR4 ;  /* 0x00000654ff047896 */ /* 0x000ff20008000004 */
[----:B--2---:R-:W-:Y:S01]  /*6b30*/  SYNCS.ARRIVE.TRANS64.RED.A1T0 RZ, [UR4], RZ ;  /* 0x000000ffffff79a7 */ /* 0x004fe20008100404 */
[----:B------:R-:W5:Y:S01]  /*6b40*/  LDL R2, [R2] ;  /* 0x0000000002027983 */ /* 0x000f620000100800 */
[----:B-1----:R-:W-:Y:S11]  /*6b50*/  LOP3.LUT P0, RZ, R6, 0x1, RZ, 0xc0, !PT ;  /* 0x0000000106ff7812 */ /* 0x002ff6000780c0ff */
[----:B------:R-:W-:Y:S02]  /*6b60*/  @!UPT UIADD3 URZ, UPT, UPT, URZ, URZ, URZ ;  /* 0x000000fffffff290 */ /* 0x000fe4000fffe0ff */
[----:B------:R-:W-:Y:S01]  /*6b70*/  VOTEU.ANY UP1, P0 ;  /* 0x0000000000ff7886 */ /* 0x000fe20000020100 */
[----:B------:R-:W-:Y:S01]  /*6b80*/  PLOP3.LUT P0, PT, PT, PT, UP1, 0x80, 0x8 ;  /* 0x000000000008781c */ /* 0x000fe20003f0f018 */
[----:B------:R-:W-:Y:S11]  /*6b90*/  UP2UR UR58, UPR, URZ, 0x2 ;  /* 0x00000002ff3a7883 */ /* 0x000ff60008000000 */
[----:B------:R-:W-:Y:S01]  /*6ba0*/  @!UPT UIADD3 URZ, UPT, UPT, URZ, URZ, URZ ;  /* 0x000000fffffff290 */ /* 0x000fe2000fffe0ff */
[----:B------:R-:W-:Y:S02]  /*6bb0*/  @P0 MOV R3, R4 ;  /* 0x0000000400030202 */ /* 0x000fe40000000f00 */
[----:B------:R-:W-:Y:S02]  /*6bc0*/  @P0 LOP3.LUT R0, R5, 0xffff, RZ, 0xc0, !PT ;  /* 0x0000ffff05000812 */ /* 0x000fe400078ec0ff */
[----:B------:R-:W-:Y:S02]  /*6bd0*/  @P0 R2UR UR5, R3 ;  /* 0x00000000030502ca */ /* 0x000fe400000e0000 */
[----:B------:R-:W-:Y:S11]  /*6be0*/  @P0 R2UR UR4, R0 ;  /* 0x00000000000402ca */ /* 0x000ff600000e0000 */
[----:B------:R-:W-:Y:S02]  /*6bf0*/  @UP1 UMOV UR37, UR5 ;  /* 0x0000000500251c82 */ /* 0x000fe40008000000 */
[----:B------:R-:W-:Y:S01]  /*6c00*/  @UP1 UMOV UR36, UR4 ;  /* 0x0000000400241c82 */ /* 0x000fe20008000000 */
[----:B------:R-:W-:Y:S05]  /*6c10*/  BRA.U !UP0, `(.L_x_118) ;  /* 0x0000000108cc7547 */ /* 0x000fea000b800000 */
[----:B------:R-:W1:Y:S01]  /*6c20*/  LDCU UR9, c[0x0][0xb20] ;  /* 0x00016400ff0977ac */ /* 0x000e620008000800 */
[----:B------:R-:W-:Y:S02]  /*6c30*/  UIMAD.WIDE.U32 UR4, UR56, UR55, URZ ;  /* 0x00000037380472a5 */ /* 0x000fe4000f8e00ff */
[----:B------:R-:W-:Y:S02]  /*6c40*/  UIMAD.WIDE.U32 UR6, UR57, UR52, URZ ;  /* 0x00000034390672a5 */ /* 0x000fe4000f8e00ff */
[----:B------:R-:W-:Y:S02]  /*6c50*/  UIMAD.WIDE.U32 UR10, UR36, UR55, URZ ;  /* 0x00000037240a72a5 */ /* 0x000fe4000f8e00ff */
[----:B------:R-:W-:Y:S02]  /*6c60*/  UISETP.NE.AND UP0, UPT, UR54, 0x1, UPT ;  /* 0x000000013600788c */ /* 0x000fe4000bf05270 */
[----:B------:R-:W-:Y:S02]  /*6c70*/  UISETP.NE.AND UP1, UPT, UR42, 0x1, UPT ;  /* 0x000000012a00788c */ /* 0x000fe4000bf25270 */
[----:B------:R-:W-:Y:S02]  /*6c80*/  UISETP.NE.AND UP2, UPT, UR39, 0x1, UPT ;  /* 0x000000012700788c */ /* 0x000fe4000bf45270 */
[----:B------:R-:W-:Y:S01]  /*6c90*/  UIMAD.WIDE.U32 UR12, UR37, UR52, URZ ;  /* 0x00000034250c72a5 */ /* 0x000fe2000f8e00ff */
[----:B------:R-:W-:Y:S01]  /*6ca0*/  UMOV UR4, UR5 ;  /* 0x0000000500047c82 */ /* 0x000fe20008000000 */
[----:B------:R-:W-:Y:S01]  /*6cb0*/  UMOV UR6, UR11 ;  /* 0x0000000b00067c82 */ /* 0x000fe20008000000 */
[----:B-1----:R-:W-:Y:S03]  /*6cc0*/  USHF.R.U32.HI UR8, URZ, UR9, UR4 ;  /* 0x00000009ff087299 */ /* 0x002fe60008011604 */
[----:B------:R-:W-:Y:S02]  /*6cd0*/  UMOV UR4, UR7 ;  /* 0x0000000700047c82 */ /* 0x000fe40008000000 */
[----:B------:R-:W-:Y:S02]  /*6ce0*/  USHF.R.U32.HI UR5, URZ, UR53, UR4 ;  /* 0x00000035ff057299 */ /* 0x000fe40008011604 */
[----:B------:R-:W-:Y:S02]  /*6cf0*/  USEL UR4, UR56, UR8, !UP0 ;  /* 0x0000000838047287 */ /* 0x000fe4000c000000 */
[----:B------:R-:W-:Y:S02]  /*6d00*/  USHF.R.U32.HI UR8, URZ, UR9, UR6 ;  /* 0x00000009ff087299 */ /* 0x000fe40008011606 */
[----:B------:R-:W-:Y:S02]  /*6d10*/  UIMAD.WIDE.U32 UR6, UR4, UR40, URZ ;  /* 0x00000028040672a5 */ /* 0x000fe4000f8e00ff */
[----:B------:R-:W-:Y:S02]  /*6d20*/  USEL UR9, UR57, UR5, !UP1 ;  /* 0x0000000539097287 */ /* 0x000fe4000c800000 */
[----:B------:R-:W-:Y:S02]  /*6d30*/  USEL UR8, UR36, UR8, !UP0 ;  /* 0x0000000824087287 */ /* 0x000fe4000c000000 */
[----:B------:R-:W-:Y:S01]  /*6d40*/  UIMAD.WIDE.U32 UR10, UR9, UR40, URZ ;  /* 0x00000028090a72a5 */ /* 0x000fe2000f8e00ff */
[----:B------:R-:W-:Y:S01]  /*6d50*/  UMOV UR6, UR7 ;  /* 0x0000000700067c82 */ /* 0x000fe20008000000 */
[----:B------:R-:W-:Y:S01]  /*6d60*/  UMOV UR5, UR13 ;  /* 0x0000000d00057c82 */ /* 0x000fe20008000000 */
[----:B------:R-:W-:Y:S02]  /*6d70*/  @UP2 USHF.R.U32.HI UR4, URZ, UR41, UR6 ;  /* 0x00000029ff042299 */ /* 0x000fe40008011606 */
[----:B------:R-:W-:Y:S02]  /*6d80*/  USHF.R.U32.HI UR5, URZ, UR53, UR5 ;  /* 0x00000035ff057299 */ /* 0x000fe40008011605 */
[----:B------:R-:W-:Y:S02]  /*6d90*/  UIMAD UR4, UR39, UR4, URZ ;  /* 0x00000004270472a4 */ /* 0x000fe4000f8e02ff */
[----:B------:R-:W-:Y:S02]  /*6da0*/  USEL UR5, UR37, UR5, !UP1 ;  /* 0x0000000525057287 */ /* 0x000fe4000c800000 */
[----:B------:R-:W-:Y:S01]  /*6db0*/  UISETP.GE.AND UP0, UPT, UR8, UR4, UPT ;  /* 0x000000040800728c */ /* 0x000fe2000bf06270 */
[----:B------:R-:W-:Y:S01]  /*6dc0*/  UMOV UR6, UR11 ;  /* 0x0000000b00067c82 */ /* 0x000fe20008000000 */
[----:B------:R-:W-:Y:S02]  /*6dd0*/  UIMAD.WIDE.U32 UR10, UR8, UR40, URZ ;  /* 0x00000028080a72a5 */ /* 0x000fe4000f8e00ff */
[----:B------:R-:W-:Y:S04]  /*6de0*/  @UP2 USHF.R.U32.HI UR9, URZ, UR41, UR6 ;  /* 0x00000029ff092299 */ /* 0x000fe80008011606 */
[----:B------:R-:W-:Y:S01]  /*6df0*/  UIMAD UR6, UR39, UR9, URZ ;  /* 0x00000009270672a4 */ /* 0x000fe2000f8e02ff */
[----:B------:R-:W-:Y:S03]  /*6e00*/  UMOV UR4, UR11 ;  /* 0x0000000b00047c82 */ /* 0x000fe60008000000 */
[----:B------:R-:W-:Y:S02]  /*6e10*/  UISETP.GE.OR UP0, UPT, UR5, UR6, UP0 ;  /* 0x000000060500728c */ /* 0x000fe40008706670 */
[----:B------:R-:W-:Y:S02]  /*6e20*/  USHF.R.U32.HI UR4, URZ, UR41, UR4 ;  /* 0x00000029ff047299 */ /* 0x000fe40008011604 */
[----:B------:R-:W-:Y:S02]  /*6e30*/  UIMAD.WIDE.U32 UR6, UR5, UR40, URZ ;  /* 0x00000028050672a5 */ /* 0x000fe4000f8e00ff */
[----:B------:R-:W-:Y:S02]  /*6e40*/  USEL UR11, UR8, UR4, !UP2 ;  /* 0x00000004080b7287 */ /* 0x000fe4000d000000 */
[----:B------:R-:W-:Y:S02]  /*6e50*/  UIADD3 UR6, UPT, UPT, -UR5, URZ, URZ ;  /* 0x000000ff05067290 */ /* 0x000fe4000fffe1ff */
[----:B------:R-:W-:Y:S02]  /*6e60*/  UIADD3 UR10, UPT, UPT, -UR11, URZ, URZ ;  /* 0x000000ff0b0a7290 */ /* 0x000fe4000fffe1ff */
[----:B------:R-:W-:Y:S02]  /*6e70*/  UIMAD UR6, UR42, UR6, UR37 ;  /* 0x000000062a0672a4 */ /* 0x000fe4000f8e0225 */
[----:B------:R-:W-:Y:S01]  /*6e80*/  UIMAD UR10, UR39, UR10, UR8 ;  /* 0x0000000a270a72a4 */ /* 0x000fe2000f8e0208 */
[----:B------:R-:W-:Y:S01]  /*6e90*/  @!UP0 UMOV UR4, UR7 ;  /* 0x0000000700048c82 */ /* 0x000fe20008000000 */
[----:B------:R-:W-:Y:S02]  /*6ea0*/  UIADD3 UR7, UPT, UPT, -UR8, URZ, URZ ;  /* 0x000000ff08077290 */ /* 0x000fe4000fffe1ff */
[----:B------:R-:W-:Y:S04]  /*6eb0*/  @!UP0 USHF.R.U32.HI UR4, URZ, UR41, UR4 ;  /* 0x00000029ff048299 */ /* 0x000fe80008011604 */
[----:B------:R-:W-:Y:S04]  /*6ec0*/  @!UP0 USEL UR4, UR5, UR4, !UP2 ;  /* 0x0000000405048287 */ /* 0x000fe8000d000000 */
[----:B------:R-:W-:Y:S02]  /*6ed0*/  @!UP0 UIMAD UR9, UR9, UR10, UR4 ;  /* 0x0000000a090982a4 */ /* 0x000fe4000f8e0204 */
[----:B------:R-:W-:Y:S02]  /*6ee0*/  @!UP0 UIADD3 UR10, UPT, UPT, UR11, -UR4, URZ ;  /* 0x800000040b0a8290 */ /* 0x000fe4000fffe0ff */
[----:B------:R-:W-:Y:S02]  /*6ef0*/  UIMAD UR4, UR54, UR7, UR36 ;  /* 0x00000007360472a4 */ /* 0x000fe4000f8e0224 */
[----:B------:R-:W-:Y:S03]  /*6f00*/  @!UP0 UIMAD UR8, UR10, UR39, UR5 ;  /* 0x000000270a0882a4 */ /* 0x000fe6000f8e0205 */
[----:B------:R-:W-:Y:S02]  /*6f10*/  @!UP0 UMOV UR5, UR9 ;  /* 0x0000000900058c82 */ /* 0x000fe40008000000 */
[----:B------:R-:W-:Y:S02]  /*6f20*/  UIMAD UR37, UR5, UR42, UR6 ;  /* 0x0000002a052572a4 */ /* 0x000fe4000f8e0206 */
[----:B------:R-:W-:Y:S11]  /*6f30*/  UIMAD UR36, UR8, UR54, UR4 ;  /* 0x00000036082472a4 */ /* 0x000ff6000f8e0204 */
[----:B------:R-:W-:Y:S01]  /*6f40*/  @!UPT UIADD3 URZ, UPT, UPT, URZ, URZ, URZ ;  /* 0x000000fffffff290 */ /* 0x000fe2000fffe0ff */
.L_x_118:
[----:B------:R-:W-:Y:S01]  /*6f50*/  UISETP.NE.AND UP0, UPT, UR38, 0x1, UPT ;  /* 0x000000012600788c */ /* 0x000fe2000bf05270 */
[----:B------:R-:W-:Y:S01]  /*6f60*/  @P0 SHF.R.U32.HI R4, RZ, 0x10, R5 ;  /* 0x00000010ff040819 */ /* 0x000fe20000011605 */
[----:B------:R-:W-:Y:S01]  /*6f70*/  USHF.L.U32 UR46, UR20, 0x7, URZ ;  /* 0x00000007142e7899 */ /* 0x000fe200080006ff */
[----:B------:R-:W-:Y:S02]  /*6f80*/  BSSY.RECONVERGENT B6, `(.L_x_119) ;  /* 0x0000034000067945 */ /* 0x000fe40003800200 */
[----:B------:R-:W-:Y:S02]  /*6f90*/  @P0 R2UR UR59, R4 ;  /* 0x00000000043b02ca */ /* 0x000fe400000e0000 */
[----:B------:R-:W-:Y:S04]  /*6fa0*/  LOP3.LUT P0, RZ, R50, 0x90, RZ, 0xc0, !PT ;  /* 0x0000009032ff7812 */ /* 0x000fe8000780c0ff */
[----:B------:R-:W1:Y:S01]  /*6fb0*/  @!UP0 LDCU.128 UR12, c[0x0][0xb10] ;  /* 0x00016200ff0c87ac */ /* 0x000e620008000c00 */
[----:B------:R-:W2:Y:S01]  /*6fc0*/  @!UP0 LDCU UR5, c[0x0][0xb0c] ;  /* 0x00016180ff0587ac */ /* 0x000ea20008000800 */
[----:B------:R-:W3:Y:S01]  /*6fd0*/  @!UP0 LDCU UR10, c[0x0][0xb20] ;  /* 0x00016400ff0a87ac */ /* 0x000ee20008000800 */
[----:B-1----:R-:W-:Y:S02]  /*6fe0*/  UIMAD.WIDE.U32 UR8, UR37, UR12, URZ ;  /* 0x0000000c250872a5 */ /* 0x002fe4000f8e00ff */
[----:B------:R-:W-:Y:S02]  /*6ff0*/  UIMAD.WIDE.U32 UR6, UR36, UR15, URZ ;  /* 0x0000000f240672a5 */ /* 0x000fe4000f8e00ff */
[----:B------:R-:W-:Y:S03]  /*7000*/  @!UP0 UISETP.NE.AND UP1, UPT, UR14, 0x1, UPT ;  /* 0x000000010e00888c */ /* 0x000fe6000bf25270 */
[----:B------:R-:W-:Y:S01]  /*7010*/  @!UP0 UMOV UR4, UR9 ;  /* 0x0000000900048c82 */ /* 0x000fe20008000000 */
[----:B--2---:R-:W-:Y:S02]  /*7020*/  @!UP0 UISETP.NE.AND UP2, UPT, UR5, 0x1, UPT ;  /* 0x000000010500888c */ /* 0x004fe4000bf45270 */
[----:B------:R-:W-:Y:S01]  /*7030*/  @!UP0 USHF.R.U32.HI UR4, URZ, UR13, UR4 ;  /* 0x0000000dff048299 */ /* 0x000fe20008011604 */
[----:B------:R-:W-:Y:S02]  /*7040*/  @!UP0 UMOV UR6, UR7 ;  /* 0x0000000700068c82 */ /* 0x000fe40008000000 */
[----:B---3--:R-:W-:Y:S02]  /*7050*/  @!UP0 USHF.R.U32.HI UR6, URZ, UR10, UR6 ;  /* 0x0000000aff068299 */ /* 0x008fe40008011606 */
[----:B------:R-:W-:Y:S02]  /*7060*/  @!UP0 USEL UR7, UR37, UR4, !UP2 ;  /* 0x0000000425078287 */ /* 0x000fe4000d000000 */
[----:B------:R-:W-:Y:S04]  /*7070*/  @!UP0 USEL UR6, UR36, UR6, !UP1 ;  /* 0x0000000624068287 */ /* 0x000fe8000c800000 */
[----:B------:R-:W-:Y:S02]  /*7080*/  @!UP0 UIADD3 UR4, UPT, UPT, -UR7, UR6, URZ ;  /* 0x0000000607048290 */ /* 0x000fe4000fffe1ff */
[----:B------:R-:W-:Y:S02]  /*7090*/  @!UP0 UIADD3 UR6, UPT, UPT, UR7, -UR6, URZ ;  /* 0x8000000607068290 */ /* 0x000fe4000fffe0ff */
[----:B------:R-:W-:Y:S02]  /*70a0*/  @!UP0 UIMAD UR37, UR4, UR5, UR37 ;  /* 0x00000005042582a4 */ /* 0x000fe4000f8e0225 */
[----:B------:R-:W-:Y:S01]  /*70b0*/  @!UP0 UIMAD UR36, UR6, UR14, UR36 ;  /* 0x0000000e062482a4 */ /* 0x000fe2000f8e0224 */
[----:B------:R-:W-:Y:S11]  /*70c0*/  @!P0 BRA `(.L_x_120) ;  /* 0x00000000007c8947 */ /* 0x000ff60003800000 */
[----:B------:R-:W1:Y:S01]  /*70d0*/  LDCU.64 UR8, c[0x4][0x80] ;  /* 0x01001000ff0877ac */ /* 0x000e620008000a00 */
[----:B------:R-:W-:Y:S01]  /*70e0*/  MOV R16, 0x0 ;  /* 0x0000000000107802 */ /* 0x000fe20000000f00 */
[----:B------:R-:W-:Y:S02]  /*70f0*/  HFMA2 R12, -RZ, RZ, 0, 5.9604644775390625e-08 ;  /* 0x00000001ff0c7431 */ /* 0x000fe400000001ff */
[----:B------:R-:W-:Y:S01]  /*7100*/  IMAD.MOV.U32 R8, RZ, RZ, 0x70 ;  /* 0x00000070ff087424 */ /* 0x000fe200078e00ff */
[----:B------:R2:W3:Y:S01]  /*7110*/  LDC.64 R14, c[0x4][R16] ;  /* 0x01000000100e7b82 */ /* 0x0004e20000000a00 */
[----:B------:R-:W4:Y:S01]  /*7120*/  LDCU.64 UR6, c[0x4][0x88] ;  /* 0x01001100ff0677ac */ /* 0x000f220008000a00 */
[----:B------:R-:W-:Y:S01]  /*7130*/  IMAD.MOV.U32 R13, RZ, RZ, RZ ;  /* 0x000000ffff0d7224 */ /* 0x000fe200078e00ff */
[----:B------:R-:W2:Y:S01]  /*7140*/  LDCU.64 UR4, c[0x4][0x8] ;  /* 0x01000100ff0477ac */ /* 0x000ea20008000a00 */
[----:B-1----:R-:W-:Y:S01]  /*7150*/  MOV R5, UR9 ;  /* 0x0000000900057c02 */ /* 0x002fe20008000f00 */
[----:B------:R-:W-:Y:S01]  /*7160*/  IMAD.U32 R4, RZ, RZ, UR8 ;  /* 0x00000008ff047e24 */ /* 0x000fe2000f8e00ff */
[----:B----4-:R-:W-:Y:S01]  /*7170*/  MOV R7, UR7 ;  /* 0x0000000700077c02 */ /* 0x010fe20008000f00 */
[----:B------:R-:W-:Y:S01]  /*7180*/  IMAD.U32 R6, RZ, RZ, UR6 ;  /* 0x00000006ff067e24 */ /* 0x000fe2000f8e00ff */
[----:B--2---:R-:W-:Y:S01]  /*7190*/  MOV R11, UR5 ;  /* 0x00000005000b7c02 */ /* 0x004fe20008000f00 */
[----:B------:R-:W-:Y:S02]  /*71a0*/  IMAD.U32 R10, RZ, RZ, UR4 ;  /* 0x00000004ff0a7e24 */ /* 0x000fe4000f8e00ff */
[----:B------:R-:W-:Y:S07]  /*71b0*/  LEPC R20, `(.L_x_121) ;  /* 0x000000001014794e */ /* 0x000fee0000000000 */
[----:B---3-5:R-:W-:Y:S05]  /*71c0*/  CALL.ABS.NOINC R14 ;  /* 0x000000000e007343 */ /* 0x028fea0003c00000 */
.L_x_121:
[----:B------:R-:W1:Y:S01]  /*71d0*/  LDCU.64 UR8, c[0x4][0x80] ;  /* 0x01001000ff0877ac */ /* 0x000e620008000a00 */
[----:B------:R-:W2:Y:S01]  /*71e0*/  LDC.64 R16, c[0x4][R16] ;  /* 0x0100000010107b82 */ /* 0x000ea20000000a00 */
[----:B------:R-:W-:Y:S02]  /*71f0*/  HFMA2 R12, -RZ, RZ, 0, 5.9604644775390625e-08 ;  /* 0x00000001ff0c7431 */ /* 0x000fe400000001ff */
[----:B------:R-:W-:Y:S02]  /*7200*/  IMAD.MOV.U32 R8, RZ, RZ, 0x70 ;  /* 0x00000070ff087424 */ /* 0x000fe400078e00ff */
[----:B------:R-:W-:Y:S01]  /*7210*/  IMAD.MOV.U32 R13, RZ, RZ, RZ ;  /* 0x000000ffff0d7224 */ /* 0x000fe200078e00ff */
[----:B------:R-:W3:Y:S01]  /*7220*/  LDCU.64 UR6, c[0x4][0x88] ;  /* 0x01001100ff0677ac */ /* 0x000ee20008000a00 */
[----:B------:R-:W4:Y:S01]  /*7230*/  LDCU.64 UR4, c[0x4][0x8] ;  /* 0x01000100ff0477ac */ /* 0x000f220008000a00 */
[----:B-1----:R-:W-:Y:S02]  /*7240*/  MOV R4, UR8 ;  /* 0x0000000800047c02 */ /* 0x002fe40008000f00 */
[----:B------:R-:W-:Y:S02]  /*7250*/  MOV R5, UR9 ;  /* 0x0000000900057c02 */ /* 0x000fe40008000f00 */
[----:B---3--:R-:W-:Y:S01]  /*7260*/  MOV R7, UR7 ;  /* 0x0000000700077c02 */ /* 0x008fe20008000f00 */
[----:B------:R-:W-:Y:S01]  /*7270*/  IMAD.U32 R6, RZ, RZ, UR6 ;  /* 0x00000006ff067e24 */ /* 0x000fe2000f8e00ff */
[----:B----4-:R-:W-:Y:S01]  /*7280*/  MOV R11, UR5 ;  /* 0x00000005000b7c02 */ /* 0x010fe20008000f00 */
[----:B------:R-:W-:Y:S02]  /*7290*/  IMAD.U32 R10, RZ, RZ, UR4 ;  /* 0x00000004ff0a7e24 */ /* 0x000fe4000f8e00ff */
[----:B------:R-:W-:Y:S07]  /*72a0*/  LEPC R20, `(.L_x_120) ;  /* 0x000000001014794e */ /* 0x000fee0000000000 */
[----:B--2---:R-:W-:Y:S05]  /*72b0*/  CALL.ABS.NOINC R16 ;  /* 0x0000000010007343 */ /* 0x004fea0003c00000 */
.L_x_120:
[----:B------:R-:W-:Y:S05]  /*72c0*/  BSYNC.RECONVERGENT B6 ;  /* 0x0000000000067941 */ /* 0x000fea0003800200 */
.L_x_119:
[----:B------:R-:W-:Y:S01]  /*72d0*/  R2UR UR4, R49 ;  /* 0x00000000310472ca */ /* 0x000fe200000e0000 */
[----:B------:R-:W-:Y:S01]  /*72e0*/  UISETP.NE.U32.AND UP0, UPT, UR60, URZ, UPT ;  /* 0x000000ff3c00728c */ /* 0x000fe2000bf05070 */
[----:B------:R-:W-:Y:S02]  /*72f0*/  ISETP.NE.U32.AND P4, PT, R42, RZ, PT ;  /* 0x000000ff2a00720c */ /* 0x000fe40003f85070 */
[----:B------:R-:W-:Y:S01]  /*7300*/  ISETP.NE.U32.AND P2, PT, RZ, UR50, PT ;  /* 0x00000032ff007c0c */ /* 0x000fe2000bf45070 */
[----:B------:R-:W-:Y:S01]  /*7310*/  UISETP.NE.AND.EX UP1, UPT, UR61, URZ, UPT, UP0 ;  /* 0x000000ff3d00728c */ /* 0x000fe2000bf25300 */
[----:B------:R-:W-:Y:S01]  /*7320*/  ISETP.NE.AND.EX P4, PT, R43, RZ, PT, P4 ;  /* 0x000000ff2b00720c */ /* 0x000fe20003f85340 */
[----:B------:R-:W-:Y:S01]  /*7330*/  UPLOP3.LUT UP0, UPT, UPT, UPT, UPT, 0x40, 0x4 ;  /* 0x000000000004789c */ /* 0x000fe20003f0e870 */
[----:B------:R-:W-:Y:S05]  /*7340*/  ISETP.NE.AND.EX P2, PT, RZ, UR51, PT, P2 ;  /* 0x00000033ff007c0c */ /* 0x000fea000bf45320 */
[----:B------:R-:W-:Y:S06]  /*7350*/  UISETP.NE.AND UP2, UPT, UR4, URZ, UPT ;  /* 0x000000ff0400728c */ /* 0x000fec000bf45270 */
[----:B------:R-:W-:Y:S05]  /*7360*/  PLOP3.LUT P1, PT, PT, PT, UP2, 0x80, 0x8 ;  /* 0x000000000008781c */ /* 0x000fea0003f2f028 */
[----:B------:R-:W-:Y:S06]  /*7370*/  @UP2 UPLOP3.LUT UP0, UPT, UPT, UPT, UP1, 0x80, 0x8 ;  /* 0x000000000008289c */ /* 0x000fec0003f0f010 */
[----:B------:R-:W-:Y:S01]  /*7380*/  PLOP3.LUT P0, PT, PT, PT, UP0, 0x80, 0x8 ;  /* 0x000000000008781c */ /* 0x000fe20003f0f008 */
[----:B------:R-:W-:Y:S01]  /*7390*/  @!UPT UIADD3 URZ, UPT, UPT, URZ, URZ, URZ ;  /* 0x000000fffffff290 */ /* 0x000fe2000fffe0ff */
[----:B------:R-:W-:Y:S11]  /*73a0*/  BRA.U !UP1, `(.L_x_122) ;  /* 0x00000001093c7547 */ /* 0x000ff6000b800000 */
[----:B------:R-:W-:Y:S01]  /*73b0*/  UISETP.NE.U32.AND UP0, UPT, UR50, URZ, UPT ;  /* 0x000000ff3200728c */ /* 0x000fe2000bf05070 */
[----:B------:R-:W-:Y:S01]  /*73c0*/  HFMA2 R0, -RZ, RZ, 0, 5.9604644775390625e-08 ;  /* 0x00000001ff007431 */ /* 0x000fe200000001ff */
[----:B------:R-:W1:Y:S01]  /*73d0*/  LDCU.64 UR8, c[0x0][0x358] ;  /* 0x00006b00ff0877ac */ /* 0x000e620008000a00 */
[----:B------:R-:W-:Y:S01]  /*73e0*/  IMAD.MOV.U32 R45, RZ, RZ, 0x1 ;  /* 0x00000001ff2d7424 */ /* 0x000fe200078e00ff */
[----:B------:R-:W-:Y:S06]  /*73f0*/  UISETP.NE.AND.EX UP0, UPT, UR51, URZ, UPT, UP0 ;  /* 0x000000ff3300728c */ /* 0x000fec000bf05300 */
[----:B------:R-:W-:Y:S05]  /*7400*/  PLOP3.LUT P3, PT, PT, PT, UP0, 0x80, 0x8 ;  /* 0x000000000008781c */ /* 0x000fea0003f6f008 */
[----:B------:R-:W2:Y:S01]  /*7410*/  @UP0 LDCU.64 UR4, c[0x0][0x888] ;  /* 0x00011100ff0407ac */ /* 0x000ea20008000a00 */
[----:B------:R-:W-:Y:S07]  /*7420*/  @UP0 UIMAD UR6, UR48, UR60, URZ ;  /* 0x0000003c300602a4 */ /* 0x000fee000f8e02ff */
[----:B------:R-:W-:Y:S01]  /*7430*/  @!P3 PRMT R45, R0, 0x7610, R45 ;  /* 0x00007610002db816 */ /* 0x000fe2000000002d */
[----:B--2---:R-:W-:Y:S06]  /*7440*/  @UP0 UIMAD.WIDE UR4, UR6, 0x4, UR4 ;  /* 0x00000004060408a5 */ /* 0x004fec000f8e0204 */
[----:B------:R-:W-:Y:S01]  /*7450*/  IMAD.U32 R4, RZ, RZ, UR4 ;  /* 0x00000004ff047e24 */ /* 0x000fe2000f8e00ff */
[----:B------:R-:W-:Y:S04]  /*7460*/  MOV R5, UR5 ;  /* 0x0000000500057c02 */ /* 0x000fe80008000f00 */
[----:B------:R-:W2:Y:S01]  /*7470*/  @!UP0 LDCU UR4, c[0x0][0x880] ;  /* 0x00011000ff0487ac */ /* 0x000ea20008000800 */
[----:B-1---5:R1:W5:Y:S02]  /*7480*/  @P3 LDG.E R27, desc[UR8][R4.64] ;  /* 0x00000008041b3981 */ /* 0x022364000c1e1900 */
[----:B-12---:R-:W-:Y:S02]  /*7490*/  @!P3 IMAD.U32 R27, RZ, RZ, UR4 ;  /* 0x00000004ff1bbe24 */ /* 0x006fe4000f8e00ff */
.L_x_122:
[----:B------:R-:W-:Y:S05]  /*74a0*/  @!P4 BRA `(.L_x_123) ;  /* 0x000000000024c947 */ /* 0x000fea0003800000 */
[----:B------:R-:W-:Y:S01]  /*74b0*/  ISETP.NE.U32.AND P3, PT, R40, RZ, PT ;  /* 0x000000ff2800720c */ /* 0x000fe20003f65070 */
[----:B------:R-:W1:Y:S03]  /*74c0*/  LDCU.64 UR4, c[0x0][0x358] ;  /* 0x00006b00ff0477ac */ /* 0x000e660008000a00 */
[----:B------:R-:W-:Y:S11]  /*74d0*/  ISETP.NE.AND.EX P3, PT, R41, RZ, PT, P3 ;  /* 0x000000ff2900720c */ /* 0x000ff60003f65330 */
[----:B------:R-:W-:Y:S02]  /*74e0*/  @!UPT UIADD3 URZ, UPT, UPT, URZ, URZ, URZ ;  /* 0x000000fffffff290 */ /* 0x000fe4000fffe0ff */
[----:B------:R-:W2:Y:S01]  /*74f0*/  @P3 LDC.64 R4, c[0x0][0x8a8] ;  /* 0x00022a00ff043b82 */ /* 0x000ea20000000a00 */
[----:B------:R-:W-:Y:S04]  /*7500*/  @P3 IMAD R0, R42, UR48, RZ ;  /* 0x000000302a003c24 */ /* 0x000fe8000f8e02ff */
[----:B--2---:R-:W-:Y:S05]  /*7510*/  @P3 IMAD.WIDE R4, R0, 0x4, R4 ;  /* 0x0000000400043825 */ /* 0x004fea00078e0204 */
[----:B-1---5:R1:W5:Y:S02]  /*7520*/  @P3 LDG.E R24, desc[UR4][R4.64] ;  /* 0x0000000404183981 */ /* 0x022364000c1e1900 */
[----:B-1----:R-:W2:Y:S02]  /*7530*/  @!P3 LDC R24, c[0x0][0x8a0] ;  /* 0x00022800ff18bb82 */ /* 0x002ea40000000800 */
.L_x_123:
[----:B-----5:R-:W-:Y:S01]  /*7540*/  FSETP.NEU.AND P4, PT, R27, RZ, PT ;  /* 0x000000ff1b00720b */ /* 0x020fe20003f8d000 */
[----:B------:R-:W1:Y:S01]  /*7550*/  LDCU.64 UR10, c[0x0][0xa90] ;  /* 0x00015200ff0a77ac */ /* 0x000e620008000a00 */
[----:B------:R-:W-:Y:S01]  /*7560*/  SEL R4, RZ, 0xffffffff, P2 ;  /* 0xffffffffff047807 */ /* 0x000fe20001000000 */
[----:B------:R-:W-:Y:S01]  /*7570*/  IMAD.SHL.U32 R66, R54, 0x2, RZ ;  /* 0x0000000236427824 */ /* 0x000fe200078e00ff */
[----:B------:R-:W-:Y:S01]  /*7580*/  @P1 LOP3.LUT P2, RZ, R45, 0xff, RZ, 0xc0, !PT ;  /* 0x000000ff2dff1812 */ /* 0x000fe2000784c0ff */
[----:B------:R-:W-:Y:S01]  /*7590*/  BSSY B1, `(.L_x_124) ;  /* 0x000004a000017945 */ /* 0x000fe20003800000 */
[----:B------:R-:W-:Y:S01]  /*75a0*/  @P1 SEL R0, RZ, 0xffffffff, P4 ;  /* 0xffffffffff001807 */ /* 0x000fe20002000000 */
[----:B------:R-:W-:Y:S01]  /*75b0*/  USHF.L.U32 UR8, UR45, 0x6, URZ ;  /* 0x000000062d087899 */ /* 0x000fe200080006ff */
[----:B------:R-:W-:Y:S01]  /*75c0*/  LOP3.LUT R53, R53, 0x1, RZ, 0x3c, !PT ;  /* 0x0000000135357812 */ /* 0x000fe200078e3cff */
[----:B------:R-:W-:Y:S01]  /*75d0*/  IMAD.MOV.U32 R68, RZ, RZ, 0x1 ;  /* 0x00000001ff447424 */ /* 0x000fe200078e00ff */
[----:B------:R-:W-:Y:S01]  /*75e0*/  @P0 SEL R0, R4, R0, !P2 ;  /* 0x0000000004000207 */ /* 0x000fe20005000000 */
[----:B------:R-:W-:Y:S01]  /*75f0*/  IMAD.IADD R25, R23, 0x1, R2 ;  /* 0x0000000117197824 */ /* 0x000fe200078e0202 */
[----:B------:R-:W-:Y:S01]  /*7600*/  LEA R63, R22, UR44, 0x3 ;  /* 0x0000002c163f7c11 */ /* 0x000fe2000f8e18ff */
[----:B------:R-:W-:Y:S01]  /*7610*/  IMAD.U32 R62, RZ, RZ, UR8 ;  /* 0x00000008ff3e7e24 */ /* 0x000fe2000f8e00ff */
[----:B------:R-:W-:Y:S01]  /*7620*/  @P1 LOP3.LUT R0, R0, 0x1, RZ, 0xc0, !PT ;  /* 0x0000000100001812 */ /* 0x000fe200078ec0ff */
[----:B------:R-:W-:Y:S01]  /*7630*/  IMAD.MOV.U32 R26, RZ, RZ, RZ ;  /* 0x000000ffff1a7224 */ /* 0x000fe200078e00ff */
[----:B------:R-:W-:Y:S02]  /*7640*/  R2UR UR4, R58 ;  /* 0x000000003a0472ca */ /* 0x000fe400000e0000 */
[----:B------:R-:W-:Y:S02]  /*7650*/  CS2R R38, SRZ ;  /* 0x0000000000267805 */ /* 0x000fe4000001ff00 */
[----:B------:R-:W-:Y:S02]  /*7660*/  ISETP.NE.U32.OR P6, PT, R0, 0x1, !P1 ;  /* 0x000000010000780c */ /* 0x000fe40004fc5470 */
[----:B------:R-:W-:Y:S02]  /*7670*/  CS2R R36, SRZ ;  /* 0x0000000000247805 */ /* 0x000fe4000001ff00 */
[----:B------:R-:W-:Y:S02]  /*7680*/  R2UR UR6, R57 ;  /* 0x00000000390672ca */ /* 0x000fe400000e0000 */
[----:B------:R-:W-:Y:S02]  /*7690*/  CS2R R30, SRZ ;  /* 0x00000000001e7805 */ /* 0x000fe4000001ff00 */
[----:B------:R-:W-:Y:S02]  /*76a0*/  R2UR UR12, R59 ;  /* 0x000000003b0c72ca */ /* 0x000fe400000e0000 */
[----:B------:R-:W-:Y:S02]  /*76b0*/  CS2R R28, SRZ ;  /* 0x00000000001c7805 */ /* 0x000fe4000001ff00 */
[----:B------:R-:W-:Y:S01]  /*76c0*/  R2UR UR9, R56 ;  /* 0x00000000380972ca */ /* 0x000fe200000e0000 */
[----:B------:R-:W-:Y:S01]  /*76d0*/  VIADD R67, R66, UR44 ;  /* 0x0000002c42437c36 */ /* 0x000fe20008000000 */
[----:B------:R-:W-:Y:S02]  /*76e0*/  PLOP3.LUT P3, PT, PT, PT, UP1, 0x80, 0x8 ;  /* 0x000000000008781c */ /* 0x000fe40003f6f018 */
[----:B------:R-:W-:Y:S01]  /*76f0*/  SEL R3, RZ, 0xffffffff, P4 ;  /* 0xffffffffff037807 */ /* 0x000fe20002000000 */
[----:B------:R-:W-:Y:S01]  /*7700*/  UIMAD.WIDE.U32 UR4, UR8, UR4, URZ ;  /* 0x00000004080472a5 */ /* 0x000fe2000f8e00ff */
[----:B------:R-:W-:Y:S02]  /*7710*/  LOP3.LUT P4, R64, R45, 0xff, RZ, 0xc0, !PT ;  /* 0x000000ff2d407812 */ /* 0x000fe4000788c0ff */
[----:B------:R-:W-:Y:S02]  /*7720*/  @P6 SHF.L.U32 R0, R53, 0x1f, RZ ;  /* 0x0000001f35006819 */ /* 0x000fe400000006ff */
[----:B------:R-:W-:Y:S01]  /*7730*/  P2R R65, PR, RZ, 0x40 ;  /* 0x00000040ff417803 */ /* 0x000fe20000000000 */
[----:B------:R-:W-:Y:S01]  /*7740*/  UISETP.NE.AND UP0, UPT, UR12, 0x1, UPT ;  /* 0x000000010c00788c */ /* 0x000fe2000bf05270 */
[----:B------:R3:W4:Y:S01]  /*7750*/  @P6 SYNCS.PHASECHK.TRANS64.TRYWAIT P1, [UR44+0x1a0], R0 ;  /* 0x0001a000ff0065a7 */ /* 0x000722000802112c */
[----:B------:R-:W-:Y:S02]  /*7760*/  UMOV UR4, UR5 ;  /* 0x0000000500047c82 */ /* 0x000fe40008000000 */
[----:B------:R-:W-:Y:S01]  /*7770*/  USHF.R.U32.HI UR4, URZ, UR6, UR4 ;  /* 0x00000006ff047299 */ /* 0x000fe20008011604 */
[----:B------:R-:W-:Y:S03]  /*7780*/  @P3 SEL R3, R4, R3, !P4 ;  /* 0x0000000304033207 */ /* 0x000fe60006000000 */
[----:B------:R-:W-:Y:S01]  /*7790*/  USEL UR4, UR8, UR4, !UP0 ;  /* 0x0000000408047287 */ /* 0x000fe2000c000000 */
[----:B------:R-:W-:Y:S01]  /*77a0*/  LOP3.LUT R3, R3, 0x1, RZ, 0xc0, !PT ;  /* 0x0000000103037812 */ /* 0x000fe200078ec0ff */
[----:B------:R-:W-:Y:S03]  /*77b0*/  UISETP.NE.AND UP0, UPT, UR9, 0x1, UPT ;  /* 0x000000010900788c */ /* 0x000fe6000bf05270 */
[----:B------:R-:W-:Y:S01]  /*77c0*/  ISETP.NE.U32.AND P5, PT, R3, 0x1, PT ;  /* 0x000000010300780c */ /* 0x000fe20003fa5070 */
[----:B------:R-:W-:Y:S02]  /*77d0*/  IMAD.U32 R61, RZ, RZ, UR4 ;  /* 0x00000004ff3d7e24 */ /* 0x000fe4000f8e00ff */
[----:B------:R-:W-:Y:S01]  /*77e0*/  PLOP3.LUT P2, PT, PT, PT, UP0, 0x80, 0x8 ;  /* 0x000000000008781c */ /* 0x000fe20003f4f008 */
[----:B------:R-:W-:Y:S01]  /*77f0*/  IMAD R5, RZ, RZ, -UR4 ;  /* 0x80000004ff057e24 */ /* 0x000fe2000f8e02ff */
[----:B------:R-:W-:Y:S01]  /*7800*/  P2R R69, PR, RZ, 0x20 ;  /* 0x00000020ff457803 */ /* 0x000fe20000000000 */
[----:B------:R-:W-:Y:S02]  /*7810*/  IMAD.U32 R60, RZ, RZ, UR4 ;  /* 0x00000004ff3c7e24 */ /* 0x000fe4000f8e00ff */
[----:B------:R-:W-:Y:S01]  /*7820*/  IMAD R62, R5, UR12, R62 ;  /* 0x0000000c053e7c24 */ /* 0x000fe2000f8e023e */
[----:B---3--:R-:W-:Y:S04]  /*7830*/  SHF.L.U32 R0, R52, 0x1f, RZ ;  /* 0x0000001f34007819 */ /* 0x008fe800000006ff */
[----:B------:R3:W2:Y:S01]  /*7840*/  SYNCS.PHASECHK.TRANS64.TRYWAIT P0, [R63+URZ+0x200], R0 ;  /* 0x000200003f0075a7 */ /* 0x0006a200080011ff */
[----:B-1----:R-:W-:Y:S07]  /*7850*/  UIMAD.WIDE.U32 UR6, UR4, UR10, URZ ;  /* 0x0000000a040672a5 */ /* 0x002fee000f8e00ff */
[----:B------:R-:W-:Y:S02]  /*7860*/  UMOV UR5, UR7 ;  /* 0x0000000700057c82 */ /* 0x000fe40008000000 */
[----:B------:R-:W-:Y:S06]  /*7870*/  USHF.R.U32.HI UR5, URZ, UR11, UR5 ;  /* 0x0000000bff057299 */ /* 0x000fec0008011605 */
[----:B------:R-:W-:Y:S05]  /*7880*/  SEL R61, R61, UR5, !P2 ;  /* 0x000000053d3d7c07 */ /* 0x000fea000d000000 */
[----:B------:R-:W-:Y:S04]  /*7890*/  IMAD.MOV R4, RZ, RZ, -R61 ;  /* 0x000000ffff047224 */ /* 0x000fe800078e0a3d */
[----:B------:R-:W-:Y:S01]  /*78a0*/  IMAD R60, R4, UR9, R60 ;  /* 0x00000009043c7c24 */ /* 0x000fe2000f8e023c */
[----:B----4-:R-:W-:Y:S01]  /*78b0*/  @P6 SEL R68, RZ, 0x1, !P1 ;  /* 0x00000001ff446807 */ /* 0x010fe20004800000 */
[----:B---3--:R-:W-:Y:S06]  /*78c0*/  @!P6 BRA `(.L_x_125) ;  /* 0x000000000058e947 */ /* 0x008fec0003800000 */
[C---:B------:R-:W-:Y:S01]  /*78d0*/  VIADD R2, R67.reuse, 0x300 ;  /* 0x0000030043027836 */ /* 0x040fe20000000000 */
[----:B------:R-:W-:Y:S01]  /*78e0*/  LOP3.LUT P6, RZ, R44, 0x40, RZ, 0xc0, !PT ;  /* 0x000000402cff7812 */ /* 0x000fe200078cc0ff */
[----:B------:R-:W-:Y:S01]  /*78f0*/  BSSY B0, `(.L_x_126) ;  /* 0x000000e000007945 */ /* 0x000fe20003800000 */
[----:B------:R-:W-:Y:S01]  /*7900*/  ISETP.NE.AND P2, PT, R68, RZ, PT ;  /* 0x000000ff4400720c */ /* 0x000fe20003f45270 */
[----:B------:R-:W-:Y:S01]  /*7910*/  @P5 VIADD R4, R67, 0x310 ;  /* 0x0000031043045836 */ /* 0x000fe20000000000 */
[----:B------:R-:W-:Y:S01]  /*7920*/  PLOP3.LUT P1, PT, PT, PT, PT, 0x8, 0x80 ;  /* 0x000000000080781c */ /* 0x000fe20003f2e170 */
[----:B------:R-:W-:Y:S01]  /*7930*/  IMAD.MOV.U32 R39, RZ, RZ, RZ ;  /* 0x000000ffff277224 */ /* 0x000fe200078e00ff */
[----:B------:R-:W-:Y:S02]  /*7940*/  @P5 PLOP3.LUT P1, PT, P6, PT, PT, 0x80, 0x8 ;  /* 0x000000000008581c */ /* 0x000fe4000372f070 */
[----:B------:R-:W-:Y:S02]  /*7950*/  CS2R R36, SRZ ;  /* 0x0000000000247805 */ /* 0x000fe4000001ff00 */
[----:B------:R-:W-:Y:S02]  /*7960*/  CS2R R30, SRZ ;  /* 0x00000000001e7805 */ /* 0x000fe4000001ff00 */
[----:B------:R-:W-:Y:S07]  /*7970*/  CS2R R28, SRZ ;  /* 0x00000000001c7805 */ /* 0x000fee000001ff00 */
[----:B------:R-:W-:Y:S01]  /*7980*/  @P1 VIADD R4, R2, 0xfffffff0 ;  /* 0xfffffff002041836 */ /* 0x000fe20000000000 */
[----:B------:R-:W-:Y:S06]  /*7990*/  @P2 BRA `(.L_x_127) ;  /* 0x00000000000c2947 */ /* 0x000fec0003800000 */
[----:B------:R-:W-:Y:S04]  /*79a0*/  SHF.L.U32 R3, R53, 0x1f, RZ ;  /* 0x0000001f35037819 */ /* 0x000fe800000006ff */
[----:B------:R-:W1:Y:S02]  /*79b0*/  SYNCS.PHASECHK.TRANS64.TRYWAIT P1, [UR44+0x1a0], R3 ;  /* 0x0001a003ff0075a7 */ /* 0x000e64000802112c */
[----:B-1----:R-:W-:Y:S05]  /*79c0*/  @!P1 BRA `(.L_x_128) ;  /* 0x0000003800009947 */ /* 0x002fea0003800000 */
.L_x_127:
[----:B------:R-:W-:Y:S05]  /*79d0*/  BSYNC B0 ;  /* 0x0000000000007941 */ /* 0x000fea0003800000 */
.L_x_126:
[----:B------:R-:W-:Y:S01]  /*79e0*/  ISETP.NE.AND P1, PT, R69, RZ, PT ;  /* 0x000000ff4500720c */ /* 0x000fe20003f25270 */
[----:B------:R-:W-:Y:S11]  /*79f0*/  HFMA2 R26, -RZ, RZ, 0, 5.9604644775390625e-08 ;  /* 0x00000001ff1a7431 */ /* 0x000ff600000001ff */
[----:B------:R-:W-:Y:S01]  /*7a00*/  @!UPT UIADD3 URZ, UPT, UPT, URZ, URZ, URZ ;  /* 0x000000fffffff290 */ /* 0x000fe2000fffe0ff */
[----:B------:R3:W4:Y:S04]  /*7a10*/  @P1 LDS.128 R36, [R4] ;  /* 0x0000000004241984 */ /* 0x0007280000000c00 */
[----:B------:R3:W1:Y:S02]  /*7a20*/  @P1 LDS.128 R28, [R66+UR44+0x300] ;  /* 0x0003002c421c1984 */ /* 0x0006640008000c00 */
.L_x_125:
[----:B------:R-:W-:Y:S05]  /*7a30*/  BSYNC B1 ;  /* 0x0000000000017941 */ /* 0x000fea0003800000 */
.L_x_124:
[----:B-1----:R-:W-:Y:S04]  /*7a40*/  SHF.R.U32.HI R2, RZ, 0x15, R25 ;  /* 0x00000015ff027819 */ /* 0x002fe80000011619 */
[----:B------:R-:W-:Y:S01]  /*7a50*/  LOP3.LUT P1, RZ, R2, 0x3, R46, 0x48, !PT ;  /* 0x0000000302ff7812 */ /* 0x000fe2000782482e */
[----:B------:R-:W-:Y:S01]  /*7a60*/  @!UPT UIADD3 URZ, UPT, UPT, URZ, URZ, URZ ;  /* 0x000000fffffff290 */ /* 0x000fe2000fffe0ff */
[----:B--2---:R-:W-:Y:S11]  /*7a70*/  @P0 BRA `(.L_x_129) ;  /* 0x0000000000080947 */ /* 0x004ff60003800000 */
[----:B------:R-:W1:Y:S02]  /*7a80*/  SYNCS.PHASECHK.TRANS64.TRYWAIT P0, [R63+URZ+0x200], R0 ;  /* 0x000200003f0075a7 */ /* 0x000e6400080011ff */
[----:B-1----:R-:W-:Y:S05]  /*7a90*/  @!P0 BRA `(.L_x_130) ;  /* 0x0000003400e48947 */ /* 0x002fea0003800000 */
.L_x_129:
[----:B------:R-:W-:Y:S05]  /*7aa0*/  @!P1 BRA `(.L_x_131) ;  /* 0x0000000000409947 */ /* 0x000fea0003800000 */
[----:B------:R-:W2:Y:S01]  /*7ab0*/  LDCU.64 UR8, c[0x4][0x70] ;  /* 0x01000e00ff0877ac */ /* 0x000ea20008000a00 */
[----:B------:R-:W-:Y:S01]  /*7ac0*/  MOV R3, 0x0 ;  /* 0x0000000000037802 */ /* 0x000fe20000000f00 */
[----:B------:R-:W-:Y:S02]  /*7ad0*/  HFMA2 R12, -RZ, RZ, 0, 5.9604644775390625e-08 ;  /* 0x00000001ff0c7431 */ /* 0x000fe400000001ff */
[----:B------:R-:W-:Y:S02]  /*7ae0*/  IMAD.MOV.U32 R8, RZ, RZ, 0x192 ;  /* 0x00000192ff087424 */ /* 0x000fe400078e00ff */
[----:B------:R-:W-:Y:S01]  /*7af0*/  IMAD.MOV.U32 R13, RZ, RZ, RZ ;  /* 0x000000ffff0d7224 */ /* 0x000fe200078e00ff */
[----:B------:R-:W5:Y:S01]  /*7b00*/  LDCU.64 UR6, c[0x4][0x78] ;  /* 0x01000f00ff0677ac */ /* 0x000f620008000a00 */
[----:B------:R-:W1:Y:S01]  /*7b10*/  LDC.64 R2, c[0x4][R3] ;  /* 0x0100000003027b82 */ /* 0x000e620000000a00 */
[----:B------:R-:W4:Y:S01]  /*7b20*/  LDCU.64 UR4, c[0x4][0x10] ;  /* 0x01000200ff0477ac */ /* 0x000f220008000a00 */
[----:B--2---:R-:W-:Y:S01]  /*7b30*/  MOV R5, UR9 ;  /* 0x0000000900057c02 */ /* 0x004fe20008000f00 */
[----:B---3--:R-:W-:Y:S01]  /*7b40*/  IMAD.U32 R4, RZ, RZ, UR8 ;  /* 0x00000008ff047e24 */ /* 0x008fe2000f8e00ff */
[----:B-----5:R-:W-:Y:S01]  /*7b50*/  MOV R7, UR7 ;  /* 0x0000000700077c02 */ /* 0x020fe20008000f00 */
[----:B------:R-:W-:Y:S01]  /*7b60*/  IMAD.U32 R6, RZ, RZ, UR6 ;  /* 0x00000006ff067e24 */ /* 0x000fe2000f8e00ff */
[----:B----4-:R-:W-:Y:S01]  /*7b70*/  MOV R11, UR5 ;  /* 0x00000005000b7c02 */ /* 0x010fe20008000f00 */
[----:B------:R-:W-:Y:S02]  /*7b80*/  IMAD.U32 R10, RZ, RZ, UR4 ;  /* 0x00000004ff0a7e24 */ /* 0x000fe4000f8e00ff */
[----:B------:R-:W-:Y:S07]  /*7b90*/  LEPC R20, `(.L_x_131) ;  /* 0x000000001014794e */ /* 0x000fee0000000000 */
[----:B-1----:R-:W-:Y:S05]  /*7ba0*/  CALL.ABS.NOINC R2 ;  /* 0x0000000002007343 */ /* 0x002fea0003c00000 */
.L_x_131:
[----:B------:R-:W-:Y:S01]  /*7bb0*/  SHF.L.U32 R3, R28, 0x10, RZ ;  /* 0x000000101c037819 */ /* 0x000fe200000006ff */
[----:B------:R-:W-:Y:S05]  /*7bc0*/  WARPSYNC.ALL ;  /* 0x0000000000007948 */ /* 0x000fea0003800000 */
[----:B------:R-:W-:Y:S01]  /*7bd0*/  R2UR UR4, R25 ;  /* 0x00000000190472ca */ /* 0x000fe200000e0000 */
[----:B------:R-:W-:Y:S01]  /*7be0*/  BSSY.RECONVERGENT B0, `(.L_x_132) ;  /* 0x000005a000007945 */ /* 0x000fe20003800200 */
[----:B------:R-:W-:Y:S02]  /*7bf0*/  SHF.L.U32 R20, R29, 0x10, RZ ;  /* 0x000000101d147819 */ /* 0x000fe400000006ff */
[----:B------:R-:W-:Y:S02]  /*7c00*/  MOV R71, 0x10 ;  /* 0x0000001000477802 */ /* 0x000fe40000000f00 */
[----:B------:R-:W-:Y:S02]  /*7c10*/  LOP3.LUT P6, RZ, R44, 0x40, RZ, 0xc0, !PT ;  /* 0x000000402cff7812 */ /* 0x000fe400078cc0ff */
[----:B------:R-:W-:Y:S02]  /*7c20*/  ISETP.NE.AND P0, PT, R55, RZ, PT ;  /* 0x000000ff3700720c */ /* 0x000fe40003f05270 */
[----:B------:R-:W-:Y:S03]  /*7c30*/  SEL R71, R71, 0xfffffff0, !P6 ;  /* 0xfffffff047477807 */ /* 0x000fe60007000000 */
[----:B---3--:R-:W1:Y:S01]  /*7c40*/  LDTM.x16 R4, tmem[UR4] ;  /* 0x00000004000479ee */ /* 0x008e620008240000 */
[----:B------:R-:W-:Y:S01]  /*7c50*/  IADD3 R67, PT, PT, R67, R71, RZ ;  /* 0x0000004743437210 */ /* 0x000fe20007ffe0ff */
[----:B-1----:R-:W-:Y:S01]  /*7c60*/  FMUL R0, R24, R4 ;  /* 0x0000000418007220 */ /* 0x002fe20000400000 */
[----:B------:R-:W-:Y:S01]  /*7c70*/  LOP3.LUT R4, R28, 0xffff0000, RZ, 0xc0, !PT ;  /* 0xffff00001c047812 */ /* 0x000fe200078ec0ff */
[C---:B------:R-:W-:Y:S01]  /*7c80*/  FMUL R2, R24.reuse, R5 ;  /* 0x0000000518027220 */ /* 0x040fe20000400000 */
[C---:B------:R-:W-:Y:S01]  /*7c90*/  FMUL R5, R24.reuse, R9 ;  /* 0x0000000918057220 */ /* 0x040fe20000400000 */
[C---:B------:R-:W-:Y:S01]  /*7ca0*/  FFMA R0, R27.reuse, R3, R0 ;  /* 0x000000031b007223 */ /* 0x040fe20000000000 */
[C---:B------:R-:W-:Y:S01]  /*7cb0*/  FMUL R9, R24.reuse, R13 ;  /* 0x0000000d18097220 */ /* 0x040fe20000400000 */
[----:B------:R-:W-:Y:S01]  /*7cc0*/  FFMA R2, R27, R4, R2 ;  /* 0x000000041b027223 */ /* 0x000fe20000000002 */
[C---:B------:R-:W-:Y:S01]  /*7cd0*/  FMUL R4, R24.reuse, R8 ;  /* 0x0000000818047220 */ /* 0x040fe20000400000 */
[C---:B------:R-:W-:Y:S01]  /*7ce0*/  FMUL R8, R24.reuse, R12 ;  /* 0x0000000c18087220 */ /* 0x040fe20000400000 */
[C---:B------:R-:W-:Y:S01]  /*7cf0*/  FMUL R12, R24.reuse, R16 ;  /* 0x00000010180c7220 */ /* 0x040fe20000400000 */
[----:B------:R-:W-:Y:S01]  /*7d00*/  LOP3.LUT R16, R29, 0xffff0000, RZ, 0xc0, !PT ;  /* 0xffff00001d107812 */ /* 0x000fe200078ec0ff */
[----:B------:R-:W-:Y:S01]  /*7d10*/  FMUL R3, R24, R6 ;  /* 0x0000000618037220 */ /* 0x000fe20000400000 */
[----:B------:R-:W-:Y:S01]  /*7d20*/  F2FP.BF16.F32.PACK_AB R32, R2, R0 ;  /* 0x000000000220723e */ /* 0x000fe200000010ff */
[----:B------:R-:W-:Y:S01]  /*7d30*/  FMUL R13, R24, R17 ;  /* 0x00000011180d7220 */ /* 0x000fe20000400000 */
[----:B------:R-:W-:Y:S01]  /*7d40*/  SHF.L.U32 R17, R30, 0x10, RZ ;  /* 0x000000101e117819 */ /* 0x000fe200000006ff */
[----:B------:R-:W-:Y:S01]  /*7d50*/  FMUL R7, R24, R7 ;  /* 0x0000000718077220 */ /* 0x000fe20000400000 */
[----:B------:R-:W-:Y:S01]  /*7d60*/  LOP3.LUT R0, R30, 0xffff0000, RZ, 0xc0, !PT ;  /* 0xffff00001e007812 */ /* 0x000fe200078ec0ff */
[----:B------:R-:W-:Y:S01]  /*7d70*/  FFMA R3, R27, R20, R3 ;  /* 0x000000141b037223 */ /* 0x000fe20000000003 */
[----:B------:R-:W-:Y:S01]  /*7d80*/  SHF.L.U32 R2, R31, 0x10, RZ ;  /* 0x000000101f027819 */ /* 0x000fe200000006ff */
[----:B------:R-:W-:Y:S01]  /*7d90*/  FFMA R7, R27, R16, R7 ;  /* 0x000000101b077223 */ /* 0x000fe20000000007 */
[----:B------:R-:W-:Y:S01]  /*7da0*/  LOP3.LUT R16, R31, 0xffff0000, RZ, 0xc0, !PT ;  /* 0xffff00001f107812 */ /* 0x000fe200078ec0ff */
[C---:B------:R-:W-:Y:S01]  /*7db0*/  FFMA R4, R27.reuse, R17, R4 ;  /* 0x000000111b047223 */ /* 0x040fe20000000004 */
[----:B------:R-:W-:Y:S01]  /*7dc0*/  FFMA R5, R27, R0, R5 ;  /* 0x000000001b057223 */ /* 0x000fe20000000005 */
[----:B----4-:R-:W-:Y:S01]  /*7dd0*/  SHF.L.U32 R0, R36, 0x10, RZ ;  /* 0x0000001024007819 */ /* 0x010fe200000006ff */
[C---:B------:R-:W-:Y:S01]  /*7de0*/  FMUL R6, R24.reuse, R10 ;  /* 0x0000000a18067220 */ /* 0x040fe20000400000 */
[C---:B------:R-:W-:Y:S01]  /*7df0*/  FMUL R11, R24.reuse, R11 ;  /* 0x0000000b180b7220 */ /* 0x040fe20000400000 */
[----:B------:R-:W-:Y:S01]  /*7e00*/  F2FP.BF16.F32.PACK_AB R33, R7, R3 ;  /* 0x000000030721723e */ /* 0x000fe200000010ff */
[----:B------:R-:W-:Y:S01]  /*7e10*/  FMUL R10, R24, R14 ;  /* 0x0000000e180a7220 */ /* 0x000fe20000400000 */
[C---:B------:R-:W-:Y:S01]  /*7e20*/  FFMA R6, R27.reuse, R2, R6 ;  /* 0x000000021b067223 */ /* 0x040fe20000000006 */
[C---:B------:R-:W-:Y:S01]  /*7e30*/  FFMA R11, R27.reuse, R16, R11 ;  /* 0x000000101b0b7223 */ /* 0x040fe2000000000b */
[----:B------:R-:W-:Y:S01]  /*7e40*/  LOP3.LUT R2, R36, 0xffff0000, RZ, 0xc0, !PT ;  /* 0xffff000024027812 */ /* 0x000fe200078ec0ff */
[----:B------:R-:W-:Y:S01]  /*7e50*/  FFMA R8, R27, R0, R8 ;  /* 0x000000001b087223 */ /* 0x000fe20000000008 */
[C---:B------:R-:W-:Y:S01]  /*7e60*/  SHF.L.U32 R3, R37.reuse, 0x10, RZ ;  /* 0x0000001025037819 */ /* 0x040fe200000006ff */
[----:B------:R-:W-:Y:S01]  /*7e70*/  FMUL R15, R24, R15 ;  /* 0x0000000f180f7220 */ /* 0x000fe20000400000 */
[----:B------:R-:W-:Y:S01]  /*7e80*/  LOP3.LUT R0, R37, 0xffff0000, RZ, 0xc0, !PT ;  /* 0xffff000025007812 */ /* 0x000fe200078ec0ff */
[C---:B------:R-:W-:Y:S01]  /*7e90*/  FFMA R9, R27.reuse, R2, R9 ;  /* 0x000000021b097223 */ /* 0x040fe20000000009 */
[C---:B------:R-:W-:Y:S01]  /*7ea0*/  SHF.L.U32 R2, R38.reuse, 0x10, RZ ;  /* 0x0000001026027819 */ /* 0x040fe200000006ff */
[C---:B------:R-:W-:Y:S01]  /*7eb0*/  FFMA R10, R27.reuse, R3, R10 ;  /* 0x000000031b0a7223 */ /* 0x040fe2000000000a */
[----:B------:R-:W-:Y:S01]  /*7ec0*/  LOP3.LUT R3, R38, 0xffff0000, RZ, 0xc0, !PT ;  /* 0xffff000026037812 */ /* 0x000fe200078ec0ff */
[----:B------:R-:W-:Y:S01]  /*7ed0*/  FFMA R15, R27, R0, R15 ;  /* 0x000000001b0f7223 */ /* 0x000fe2000000000f */
[----:B------:R-:W-:Y:S01]  /*7ee0*/  F2FP.BF16.F32.PACK_AB R34, R5, R4 ;  /* 0x000000040522723e */ /* 0x000fe200000010ff */
[C---:B------:R-:W-:Y:S01]  /*7ef0*/  FMUL R14, R24.reuse, R18 ;  /* 0x00000012180e7220 */ /* 0x040fe20000400000 */
[C---:B------:R-:W-:Y:S01]  /*7f00*/  SHF.L.U32 R0, R39.reuse, 0x10, RZ ;  /* 0x0000001027007819 */ /* 0x040fe200000006ff */
[----:B------:R-:W-:Y:S01]  /*7f10*/  FMUL R19, R24, R19 ;  /* 0x0000001318137220 */ /* 0x000fe20000400000 */
[----:B------:R-:W-:Y:S01]  /*7f20*/  LOP3.LUT R4, R39, 0xffff0000, RZ, 0xc0, !PT ;  /* 0xffff000027047812 */ /* 0x000fe200078ec0ff */
[----:B------:R-:W-:Y:S01]  /*7f30*/  FFMA R12, R27, R2, R12 ;  /* 0x000000021b0c7223 */ /* 0x000fe2000000000c */
[----:B------:R-:W-:Y:S01]  /*7f40*/  F2FP.BF16.F32.PACK_AB R35, R11, R6 ;  /* 0x000000060b23723e */ /* 0x000fe200000010ff */
[C---:B------:R-:W-:Y:S01]  /*7f50*/  FFMA R13, R27.reuse, R3, R13 ;  /* 0x000000031b0d7223 */ /* 0x040fe2000000000d */
[C---:B------:R-:W-:Y:S01]  /*7f60*/  FFMA R14, R27.reuse, R0, R14 ;  /* 0x000000001b0e7223 */ /* 0x040fe2000000000e */
[----:B------:R-:W-:Y:S01]  /*7f70*/  FFMA R19, R27, R4, R19 ;  /* 0x000000041b137223 */ /* 0x000fe20000000013 */
[----:B------:R-:W-:Y:S01]  /*7f80*/  F2FP.BF16.F32.PACK_AB R8, R9, R8 ;  /* 0x000000080908723e */ /* 0x000fe200000010ff */
[----:B------:R1:W-:Y:S01]  /*7f90*/  STS.128 [R66+UR44+0x300], R32 ;  /* 0x0003002042007988 */ /* 0x0003e20008000c2c */
[----:B------:R-:W-:Y:S02]  /*7fa0*/  F2FP.BF16.F32.PACK_AB R9, R15, R10 ;  /* 0x0000000a0f09723e */ /* 0x000fe400000010ff */
[----:B------:R-:W-:Y:S02]  /*7fb0*/  F2FP.BF16.F32.PACK_AB R10, R13, R12 ;  /* 0x0000000c0d0a723e */ /* 0x000fe400000010ff */
[----:B------:R-:W-:Y:S05]  /*7fc0*/  F2FP.BF16.F32.PACK_AB R11, R19, R14 ;  /* 0x0000000e130b723e */ /* 0x000fea00000010ff */
[----:B------:R1:W-:Y:S01]  /*7fd0*/  STS.128 [R67+0x300], R8 ;  /* 0x0003000843007388 */ /* 0x0003e20000000c00 */
[----:B------:R-:W-:Y:S01]  /*7fe0*/  @!PT LDS RZ, [RZ] ;  /* 0x00000000fffff984 */ /* 0x000fe20000000800 */
[----:B------:R-:W-:Y:S01]  /*7ff0*/  @!PT LDS RZ, [RZ] ;  /* 0x00000000fffff984 */ /* 0x000fe20000000800 */
[----:B------:R-:W-:Y:S01]  /*8000*/  @!PT LDS RZ, [RZ] ;  /* 0x00000000fffff984 */ /* 0x000fe20000000800 */
[----:B------:R-:W-:Y:S01]  /*8010*/  @!PT LDS RZ, [RZ] ;  /* 0x00000000fffff984 */ /* 0x000fe20000000800 */
[----:B------:R2:W-:Y:S07]  /*8020*/  MEMBAR.ALL.CTA ;  /* 0x0000000000007992 */ /* 0x0005ee0000008000 */
[----:B--2---:R-:W2:Y:S02]  /*8030*/  FENCE.VIEW.ASYNC.S ;  /* 0x00000000000073c6 */ /* 0x004ea40000000000 */
[----:B--2---:R-:W-:Y:S06]  /*8040*/  BAR.SYNC.DEFER_BLOCKING 0x1, 0x80 ;  /* 0x0042000000007b1d */ /* 0x004fec0000010000 */
[----:B------:R-:W-:Y:S05]  /*8050*/  @P0 BRA `(.L_x_133) ;  /* 0x0000000000480947 */ /* 0x000fea0003800000 */
[----:B------:R-:W-:Y:S01]  /*8060*/  UIADD3 UR4, UPT, UPT, UR44, 0x300, URZ ;  /* 0x000003002c047890 */ /* 0x000fe2000fffe0ff */
[----:B------:R-:W-:Y:S01]  /*8070*/  R2UR UR10, R62 ;  /* 0x000000003e0a72ca */ /* 0x000fe200000e0000 */
[----:B------:R-:W-:Y:S01]  /*8080*/  UMOV UR9, UR46 ;  /* 0x0000002e00097c82 */ /* 0x000fe20008000000 */
[----:B------:R-:W-:Y:S01]  /*8090*/  R2UR UR11, R60 ;  /* 0x000000003c0b72ca */ /* 0x000fe200000e0000 */
[----:B------:R-:W-:Y:S01]  /*80a0*/  UIADD3 UR6, UPT, UPT, UR44, 0xb00, URZ ;  /* 0x00000b002c067890 */ /* 0x000fe2000fffe0ff */
[----:B------:R-:W-:Y:S01]  /*80b0*/  R2UR UR12, R61 ;  /* 0x000000003d0c72ca */ /* 0x000fe200000e0000 */
[----:B------:R-:W-:Y:S01]  /*80c0*/  IMAD.U32 R50, RZ, RZ, UR4 ;  /* 0x00000004ff327e24 */ /* 0x000fe2000f8e00ff */
[----:B------:R-:W-:Y:S02]  /*80d0*/  UIADD3 UR4, UP0, UPT, UR62, 0x680, URZ ;  /* 0x000006803e047890 */ /* 0x000fe4000ff1e0ff */
[----:B------:R-:W-:Y:S02]  /*80e0*/  UIADD3 UR7, UPT, UPT, UR46, 0x40, URZ ;  /* 0x000000402e077890 */ /* 0x000fe4000fffe0ff */
[----:B------:R-:W-:Y:S01]  /*80f0*/  R2UR UR8, R50 ;  /* 0x00000000320872ca */ /* 0x000fe200000e0000 */
[----:B------:R-:W-:Y:S11]  /*8100*/  UIADD3.X UR5, UPT, UPT, URZ, UR63, URZ, UP0, !UPT ;  /* 0x0000003fff057290 */ /* 0x000ff600087fe4ff */
[----:B------:R-:W-:Y:S01]  /*8110*/  @!UPT UIADD3 URZ, UPT, UPT, URZ, URZ, URZ ;  /* 0x000000fffffff290 */ /* 0x000fe2000fffe0ff */
[----:B------:R2:W-:Y:S02]  /*8120*/  UTMASTG.4D.IM2COL [UR8], [UR4] ;  /* 0x00000008040073b5 */ /* 0x0005e40008058000 */
[----:B--2---:R-:W-:Y:S01]  /*8130*/  UMOV UR8, UR6 ;  /* 0x0000000600087c82 */ /* 0x004fe20008000000 */
[----:B------:R-:W-:Y:S02]  /*8140*/  UMOV UR9, UR7 ;  /* 0x0000000700097c82 */ /* 0x000fe40008000000 */
[----:B------:R2:W-:Y:S01]  /*8150*/  UTMASTG.4D.IM2COL [UR8], [UR4] ;  /* 0x00000008040073b5 */ /* 0x0005e20008058000 */
[----:B------:R0:W-:Y:S01]  /*8160*/  UTMACMDFLUSH ;  /* 0x00000000000079b7 */ /* 0x0001e20000000000 */
[----:B--2---:R-:W-:Y:S04]  /*8170*/  DEPBAR.LE SB0, 0x1 ;  /* 0x000080400000791a */ /* 0x004fe80000000000 */
.L_x_133:
[----:B------:R-:W-:Y:S05]  /*8180*/  BSYNC.RECONVERGENT B0 ;  /* 0x0000000000007941 */ /* 0x000fea0003800200 */
.L_x_132:
[----:B------:R-:W-:Y:S01]  /*8190*/  BAR.SYNC.DEFER_BLOCKING 0x1, 0x80 ;  /* 0x0042000000007b1d */ /* 0x000fe20000010000 */
[----:B------:R-:W-:Y:S01]  /*81a0*/  ISETP.NE.AND P1, PT, R65, RZ, PT ;  /* 0x000000ff4100720c */ /* 0x000fe20003f25270 */
[----:B------:R-:W-:Y:S01]  /*81b0*/  UISETP.NE.AND UP0, UPT, UR49, URZ, UPT ;  /* 0x000000ff3100728c */ /* 0x000fe2000bf05270 */
[----:B------:R-:W-:Y:S11]  /*81c0*/  LEA R4, R26, UR44, 0x3 ;  /* 0x0000002c1a047c11 */ /* 0x000ff6000f8e18ff */
[----:B------:R-:W-:Y:S01]  /*81d0*/  @P1 SHF.L.U32 R3, R53, 0x1f, RZ ;  /* 0x0000001f35031819 */ /* 0x000fe200000006ff */
[----:B------:R-:W-:Y:S06]  /*81e0*/  BRA.U !UP0, `(.L_x_134) ;  /* 0x0000000108247547 */ /* 0x000fec000b800000 */
[----:B------:R-:W2:Y:S01]  /*81f0*/  S2R R0, SR_CgaCtaId ;  /* 0x0000000000007919 */ /* 0x000ea20000008800 */
[----:B------:R-:W-:Y:S01]  /*8200*/  IMAD.U32 R2, RZ, RZ, UR47 ;  /* 0x0000002fff027e24 */ /* 0x000fe2000f8e00ff */
[----:B------:R-:W-:Y:S04]  /*8210*/  UIADD3 UR4, UPT, UPT, UR47, 0x1, URZ ;  /* 0x000000012f047890 */ /* 0x000fe8000fffe0ff */
[----:B------:R-:W-:Y:S01]  /*8220*/  @P1 LEA R2, R2, UR44, 0x3 ;  /* 0x0000002c02021c11 */ /* 0x000fe2000f8e18ff */
[----:B------:R-:W-:Y:S04]  /*8230*/  UISETP.NE.AND UP0, UPT, UR4, 0x4, UPT ;  /* 0x000000040400788c */ /* 0x000fe8000bf05270 */
[----:B------:R-:W-:Y:S01]  /*8240*/  @P1 VIADD R2, R2, 0x1c0 ;  /* 0x000001c002021836 */ /* 0x000fe20000000000 */
[----:B------:R-:W-:Y:S04]  /*8250*/  USEL UR47, UR4, URZ, UP0 ;  /* 0x000000ff042f7287 */ /* 0x000fe80008000000 */
[----:B--2---:R-:W-:Y:S04]  /*8260*/  @P1 PRMT R0, R0, 0x654, R2 ;  /* 0x0000065400001816 */ /* 0x004fe80000000002 */
[----:B------:R2:W-:Y:S04]  /*8270*/  @P1 SYNCS.ARRIVE.TRANS64.RED.A1T0 RZ, [R0+URZ], RZ ;  /* 0x000000ff00ff19a7 */ /* 0x0005e800081004ff */
.L_x_134:
[----:B------:R-:W3:Y:S01]  /*8280*/  @P1 SYNCS.PHASECHK.TRANS64.TRYWAIT P0, [R4+URZ+0x1a0], R3 ;  /* 0x0001a003040015a7 */ /* 0x000ee200080011ff */
[----:B------:R-:W-:Y:S01]  /*8290*/  BSSY B1, `(.L_x_135) ;  /* 0x0000012000017945 */ /* 0x000fe20003800000 */
[----:B---3--:R-:W-:Y:S03]  /*82a0*/  @P1 SEL R68, RZ, 0x1, !P0 ;  /* 0x00000001ff441807 */ /* 0x008fe60004000000 */
[----:B------:R-:W-:Y:S05]  /*82b0*/  @!P1 BRA `(.L_x_136) ;  /* 0x00000000003c9947 */ /* 0x000fea0003800000 */
[----:B------:R-:W-:Y:S01]  /*82c0*/  ISETP.NE.AND P1, PT, R69, RZ, PT ;  /* 0x000000ff4500720c */ /* 0x000fe20003f25270 */
[----:B------:R-:W-:Y:S01]  /*82d0*/  BSSY B0, `(.L_x_137) ;  /* 0x0000009000007945 */ /* 0x000fe20003800000 */
[----:B------:R-:W-:Y:S11]  /*82e0*/  ISETP.NE.AND P0, PT, R68, RZ, PT ;  /* 0x000000ff4400720c */ /* 0x000ff60003f05270 */
[----:B------:R-:W-:Y:S05]  /*82f0*/  @P1 IMAD R3, R26, 0x1000, R66 ;  /* 0x000010001a031824 */ /* 0x000fea00078e0242 */
[----:B------:R-:W-:Y:S05]  /*8300*/  @P1 IADD3 R2, PT, PT, R3, UR44, RZ ;  /* 0x0000002c03021c10 */ /* 0x000fea000fffe0ff */
[----:B------:R-:W-:Y:S01]  /*8310*/  @P1 IMAD.IADD R2, R71, 0x1, R2 ;  /* 0x0000000147021824 */ /* 0x000fe200078e0202 */
[----:B------:R-:W-:Y:S06]  /*8320*/  @P0 BRA `(.L_x_138) ;  /* 0x00000000000c0947 */ /* 0x000fec0003800000 */
[----:B--2---:R-:W-:Y:S04]  /*8330*/  SHF.L.U32 R0, R53, 0x1f, RZ ;  /* 0x0000001f35007819 */ /* 0x004fe800000006ff */
[----:B------:R-:W2:Y:S02]  /*8340*/  SYNCS.PHASECHK.TRANS64.TRYWAIT P0, [R4+URZ+0x1a0], R0 ;  /* 0x0001a000040075a7 */ /* 0x000ea400080011ff */
[----:B--2---:R-:W-:Y:S05]  /*8350*/  @!P0 BRA `(.L_x_139) ;  /* 0x0000002c00c88947 */ /* 0x004fea0003800000 */
.L_x_138:
[----:B------:R-:W-:Y:S05]  /*8360*/  BSYNC B0 ;  /* 0x0000000000007941 */ /* 0x000fea0003800000 */
.L_x_137:
[----:B------:R-:W-:Y:S02]  /*8370*/  ISETP.NE.AND P0, PT, R69, RZ, PT ;  /* 0x000000ff4500720c */ /* 0x000fe40003f05270 */
[----:B------:R-:W-:Y:S11]  /*8380*/  IADD3 R26, PT, PT, R26, 0x1, RZ ;  /* 0x000000011a1a7810 */ /* 0x000ff60007ffe0ff */
[----:B------:R3:W4:Y:S04]  /*8390*/  @P0 LDS.128 R28, [R3+UR44+0x300] ;  /* 0x0003002c031c0984 */ /* 0x0007280008000c00 */
[----:B------:R3:W1:Y:S02]  /*83a0*/  @P0 LDS.128 R36, [R2+0x300] ;  /* 0x0003000002240984 */ /* 0x0006640000000c00 */
.L_x_136:
[----:B------:R-:W-:Y:S05]  /*83b0*/  BSYNC B1 ;  /* 0x0000000000017941 */ /* 0x000fea0003800000 */
.L_x_135:
[----:B--2---:R-:W-:Y:S05]  /*83c0*/  VIADD R0, R25, 0x10 ;  /* 0x0000001019007836 */ /* 0x004fea0000000000 */
[----:B------:R-:W-:Y:S04]  /*83d0*/  SHF.R.U32.HI R0, RZ, 0x15, R0 ;  /* 0x00000015ff007819 */ /* 0x000fe80000011600 */
[----:B------:R-:W-:Y:S11]  /*83e0*/  LOP3.LUT P0, RZ, R0, 0x3, R46, 0x48, !PT ;  /* 0x0000000300ff7812 */ /* 0x000ff6000780482e */
[----:B------:R-:W-:Y:S02]  /*83f0*/  @!UPT UIADD3 URZ, UPT, UPT, URZ, URZ, URZ ;  /* 0x000000fffffff290 */ /* 0x000fe4000fffe0ff */
[----:B------:R-:W-:Y:S05]  /*8400*/  @!P0 BRA `(.L_x_140) ;  /* 0x0000000000408947 */ /* 0x000fea0003800000 */
[----:B------:R-:W2:Y:S01]  /*8410*/  LDCU.64 UR8, c[0x4][0x70] ;  /* 0x01000e00ff0877ac */ /* 0x000ea20008000a00 */
[----:B---3--:R-:W-:Y:S01]  /*8420*/  MOV R3, 0x0 ;  /* 0x0000000000037802 */ /* 0x008fe20000000f00 */
[----:B------:R-:W-:Y:S02]  /*8430*/  HFMA2 R12, -RZ, RZ, 0, 5.9604644775390625e-08 ;  /* 0x00000001ff0c7431 */ /* 0x000fe400000001ff */
[----:B-1----:R-:W-:Y:S02]  /*8440*/  IMAD.MOV.U32 R8, RZ, RZ, 0x192 ;  /* 0x00000192ff087424 */ /* 0x002fe400078e00ff */
[----:B------:R-:W-:Y:S01]  /*8450*/  IMAD.MOV.U32 R13, RZ, RZ, RZ ;  /* 0x000000ffff0d7224 */ /* 0x000fe200078e00ff */
[----:B------:R-:W1:Y:S01]  /*8460*/  LDCU.64 UR6, c[0x4][0x78] ;  /* 0x01000f00ff0677ac */ /* 0x000e620008000a00 */
[----:B------:R-:W3:Y:S01]  /*8470*/  LDC.64 R2, c[0x4][R3] ;  /* 0x0100000003027b82 */ /* 0x000ee20000000a00 */
[----:B------:R-:W5:Y:S01]  /*8480*/  LDCU.64 UR4, c[0x4][0x10] ;  /* 0x01000200ff0477ac */ /* 0x000f620008000a00 */
[----:B--2---:R-:W-:Y:S01]  /*8490*/  MOV R5, UR9 ;  /* 0x0000000900057c02 */ /* 0x004fe20008000f00 */
[----:B------:R-:W-:Y:S01]  /*84a0*/  IMAD.U32 R4, RZ, RZ, UR8 ;  /* 0x00000008ff047e24 */ /* 0x000fe2000f8e00ff */
[----:B-1----:R-:W-:Y:S01]  /*84b0*/  MOV R7, UR7 ;  /* 0x0000000700077c02 */ /* 0x002fe20008000f00 */
[----:B------:R-:W-:Y:S01]  /*84c0*/  IMAD.U32 R6, RZ, RZ, UR6 ;  /* 0x00000006ff067e24 */ /* 0x000fe2000f8e00ff */
[----:B-----5:R-:W-:Y:S01]  /*84d0*/  MOV R11, UR5 ;  /* 0x00000005000b7c02 */ /* 0x020fe20008000f00 */
[----:B------:R-:W-:Y:S02]  /*84e0*/  IMAD.U32 R10, RZ, RZ, UR4 ;  /* 0x00000004ff0a7e24 */ /* 0x000fe4000f8e00ff */
[----:B------:R-:W-:Y:S07]  /*84f0*/  LEPC R20, `(.L_x_140) ;  /* 0x000000001014794e */ /* 0x000fee0000000000 */
[----:B---34-:R-:W-:Y:S05]  /*8500*/  CALL.ABS.NOINC R2 ;  /* 0x0000000002007343 */ /* 0x018fea0003c00000 */
.L_x_140:
[----:B---34-:R-:W-:Y:S01]  /*8510*/  SHF.L.U32 R3, R28, 0x10, RZ ;  /* 0x000000101c037819 */ /* 0x018fe200000006ff */
[----:B------:R-:W-:Y:S05]  /*8520*/  WARPSYNC.ALL ;  /* 0x0000000000007948 */ /* 0x000fea0003800000 */
[----:B------:R-:W-:Y:S01]  /*8530*/  R2UR UR4, R25 ;  /* 0x00000000190472ca */ /* 0x000fe200000e0000 */
[----:B------:R-:W2:Y:S01]  /*8540*/  S2R R70, SR_CgaCtaId ;  /* 0x0000000000467919 */ /* 0x000ea20000008800 */
[C---:B------:R-:W-:Y:S01]  /*8550*/  SHF.L.U32 R20, R29.reuse, 0x10, RZ ;  /* 0x000000101d147819 */ /* 0x040fe200000006ff */
[----:B------:R-:W-:Y:S01]  /*8560*/  BSSY.RECONVERGENT B0, `(.L_x_141) ;  /* 0x0000059000007945 */ /* 0x000fe20003800200 */
[----:B------:R-:W-:Y:S02]  /*8570*/  LOP3.LUT R21, R29, 0xffff0000, RZ, 0xc0, !PT ;  /* 0xffff00001d157812 */ /* 0x000fe400078ec0ff */
[----:B------:R-:W-:Y:S02]  /*8580*/  ISETP.NE.AND P6, PT, R65, RZ, PT ;  /* 0x000000ff4100720c */ /* 0x000fe40003fc5270 */
[----:B------:R-:W-:Y:S05]  /*8590*/  ISETP.NE.AND P0, PT, R55, RZ, PT ;  /* 0x000000ff3700720c */ /* 0x000fea0003f05270 */
[----:B-1----:R-:W1:Y:S02]  /*85a0*/  LDTM.x16 R4, tmem[UR4+0x10] ;  /* 0x00001004000479ee */ /* 0x002e640008240000 */
[----:B-1----:R-:W-:Y:S01]  /*85b0*/  FMUL R0, R24, R4 ;  /* 0x0000000418007220 */ /* 0x002fe20000400000 */
[----:B------:R-:W-:Y:S01]  /*85c0*/  LOP3.LUT R4, R28, 0xffff0000, RZ, 0xc0, !PT ;  /* 0xffff00001c047812 */ /* 0x000fe200078ec0ff */
[C---:B------:R-:W-:Y:S01]  /*85d0*/  FMUL R2, R24.reuse, R5 ;  /* 0x0000000518027220 */ /* 0x040fe20000400000 */
[C---:B------:R-:W-:Y:S01]  /*85e0*/  FMUL R7, R24.reuse, R7 ;  /* 0x0000000718077220 */ /* 0x040fe20000400000 */
[C---:B------:R-:W-:Y:S01]  /*85f0*/  FFMA R0, R27.reuse, R3, R0 ;  /* 0x000000031b007223 */ /* 0x040fe20000000000 */
[C---:B------:R-:W-:Y:S01]  /*8600*/  FMUL R3, R24.reuse, R6 ;  /* 0x0000000618037220 */ /* 0x040fe20000400000 */
[C---:B------:R-:W-:Y:S01]  /*8610*/  FFMA R2, R27.reuse, R4, R2 ;  /* 0x000000041b027223 */ /* 0x040fe20000000002 */
[C---:B------:R-:W-:Y:S01]  /*8620*/  FMUL R4, R24.reuse, R8 ;  /* 0x0000000818047220 */ /* 0x040fe20000400000 */
[----:B------:R-:W-:Y:S01]  /*8630*/  FMUL R8, R24, R12 ;  /* 0x0000000c18087220 */ /* 0x000fe20000400000 */
[C---:B------:R-:W-:Y:S01]  /*8640*/  FFMA R3, R27.reuse, R20, R3 ;  /* 0x000000141b037223 */ /* 0x040fe20000000003 */
[----:B------:R-:W-:Y:S01]  /*8650*/  FFMA R7, R27, R21, R7 ;  /* 0x000000151b077223 */ /* 0x000fe20000000007 */
[----:B------:R-:W-:Y:S01]  /*8660*/  F2FP.BF16.F32.PACK_AB R32, R2, R0 ;  /* 0x000000000220723e */ /* 0x000fe200000010ff */
[----:B------:R-:W-:Y:S01]  /*8670*/  FMUL R12, R24, R16 ;  /* 0x00000010180c7220 */ /* 0x000fe20000400000 */
[----:B------:R-:W-:Y:S01]  /*8680*/  SHF.L.U32 R16, R30, 0x10, RZ ;  /* 0x000000101e107819 */ /* 0x000fe200000006ff */
[----:B------:R-:W-:Y:S01]  /*8690*/  FMUL R5, R24, R9 ;  /* 0x0000000918057220 */ /* 0x000fe20000400000 */
[----:B------:R-:W-:Y:S01]  /*86a0*/  LOP3.LUT R0, R30, 0xffff0000, RZ, 0xc0, !PT ;  /* 0xffff00001e007812 */ /* 0x000fe200078ec0ff */
[C---:B------:R-:W-:Y:S01]  /*86b0*/  FMUL R6, R24.reuse, R10 ;  /* 0x0000000a18067220 */ /* 0x040fe20000400000 */
[----:B------:R-:W-:Y:S01]  /*86c0*/  SHF.L.U32 R2, R31, 0x10, RZ ;  /* 0x000000101f027819 */ /* 0x000fe200000006ff */
[----:B------:R-:W-:Y:S01]  /*86d0*/  FFMA R4, R27, R16, R4 ;  /* 0x000000101b047223 */ /* 0x000fe20000000004 */
[----:B------:R-:W-:Y:S01]  /*86e0*/  F2FP.BF16.F32.PACK_AB R33, R7, R3 ;  /* 0x000000030721723e */ /* 0x000fe200000010ff */
[----:B------:R-:W-:Y:S01]  /*86f0*/  FFMA R5, R27, R0, R5 ;  /* 0x000000001b057223 */ /* 0x000fe20000000005 */
[----:B------:R-:W-:Y:S01]  /*8700*/  LOP3.LUT R3, R31, 0xffff0000, RZ, 0xc0, !PT ;  /* 0xffff00001f037812 */ /* 0x000fe200078ec0ff */
[----:B------:R-:W-:Y:S01]  /*8710*/  FMUL R11, R24, R11 ;  /* 0x0000000b180b7220 */ /* 0x000fe20000400000 */
[C---:B------:R-:W-:Y:S01]  /*8720*/  SHF.L.U32 R0, R36.reuse, 0x10, RZ ;  /* 0x0000001024007819 */ /* 0x040fe200000006ff */
[C---:B------:R-:W-:Y:S01]  /*8730*/  FFMA R6, R27.reuse, R2, R6 ;  /* 0x000000021b067223 */ /* 0x040fe20000000006 */
[----:B------:R-:W-:Y:S01]  /*8740*/  LOP3.LUT R2, R36, 0xffff0000, RZ, 0xc0, !PT ;  /* 0xffff000024027812 */ /* 0x000fe200078ec0ff */
[----:B------:R-:W-:Y:S01]  /*8750*/  FFMA R11, R27, R3, R11 ;  /* 0x000000031b0b7223 */ /* 0x000fe2000000000b */
[----:B------:R-:W-:Y:S01]  /*8760*/  SHF.L.U32 R3, R37, 0x10, RZ ;  /* 0x0000001025037819 */ /* 0x000fe200000006ff */
[C---:B------:R-:W-:Y:S01]  /*8770*/  FMUL R9, R24.reuse, R13 ;  /* 0x0000000d18097220 */ /* 0x040fe20000400000 */
[----:B------:R-:W-:Y:S01]  /*8780*/  F2FP.BF16.F32.PACK_AB R34, R5, R4 ;  /* 0x000000040522723e */ /* 0x000fe200000010ff */
[C---:B------:R-:W-:Y:S01]  /*8790*/  FMUL R10, R24.reuse, R14 ;  /* 0x0000000e180a7220 */ /* 0x040fe20000400000 */
[----:B------:R-:W-:Y:S01]  /*87a0*/  SHF.L.U32 R4, R39, 0x10, RZ ;  /* 0x0000001027047819 */ /* 0x000fe200000006ff */
[----:B------:R-:W-:Y:S01]  /*87b0*/  FFMA R8, R27, R0, R8 ;  /* 0x000000001b087223 */ /* 0x000fe20000000008 */
[----:B------:R-:W-:Y:S01]  /*87c0*/  LOP3.LUT R0, R37, 0xffff0000, RZ, 0xc0, !PT ;  /* 0xffff000025007812 */ /* 0x000fe200078ec0ff */
[C---:B------:R-:W-:Y:S01]  /*87d0*/  FFMA R9, R27.reuse, R2, R9 ;  /* 0x000000021b097223 */ /* 0x040fe20000000009 */
[----:B------:R-:W-:Y:S01]  /*87e0*/  FFMA R10, R27, R3, R10 ;  /* 0x000000031b0a7223 */ /* 0x000fe2000000000a */
[----:B------:R-:W-:Y:S01]  /*87f0*/  FMUL R15, R24, R15 ;  /* 0x0000000f180f7220 */ /* 0x000fe20000400000 */
[----:B------:R-:W-:Y:S01]  /*8800*/  SHF.L.U32 R2, R38, 0x10, RZ ;  /* 0x0000001026027819 */ /* 0x000fe200000006ff */
[----:B------:R-:W-:Y:S01]  /*8810*/  FMUL R13, R24, R17 ;  /* 0x00000011180d7220 */ /* 0x000fe20000400000 */
[----:B------:R-:W-:Y:S01]  /*8820*/  LOP3.LUT R3, R38, 0xffff0000, RZ, 0xc0, !PT ;  /* 0xffff000026037812 */ /* 0x000fe200078ec0ff */
[C---:B------:R-:W-:Y:S01]  /*8830*/  FMUL R14, R24.reuse, R18 ;  /* 0x00000012180e7220 */ /* 0x040fe20000400000 */
[----:B------:R-:W-:Y:S01]  /*8840*/  LOP3.LUT R5, R39, 0xffff0000, RZ, 0xc0, !PT ;  /* 0xffff000027057812 */ /* 0x000fe200078ec0ff */
[----:B------:R-:W-:Y:S01]  /*8850*/  FFMA R15, R27, R0, R15 ;  /* 0x000000001b0f7223 */ /* 0x000fe2000000000f */
[----:B------:R-:W-:Y:S01]  /*8860*/  FMUL R19, R24, R19 ;  /* 0x0000001318137220 */ /* 0x000fe20000400000 */
[----:B------:R-:W-:Y:S01]  /*8870*/  F2FP.BF16.F32.PACK_AB R35, R11, R6 ;  /* 0x000000060b23723e */ /* 0x000fe200000010ff */
[C---:B------:R-:W-:Y:S01]  /*8880*/  FFMA R12, R27.reuse, R2, R12 ;  /* 0x000000021b0c7223 */ /* 0x040fe2000000000c */
[C---:B------:R-:W-:Y:S01]  /*8890*/  FFMA R13, R27.reuse, R3, R13 ;  /* 0x000000031b0d7223 */ /* 0x040fe2000000000d */
[C---:B------:R-:W-:Y:S01]  /*88a0*/  FFMA R14, R27.reuse, R4, R14 ;  /* 0x000000041b0e7223 */ /* 0x040fe2000000000e */
[----:B------:R-:W-:Y:S01]  /*88b0*/  FFMA R19, R27, R5, R19 ;  /* 0x000000051b137223 */ /* 0x000fe20000000013 */
[----:B------:R1:W-:Y:S01]  /*88c0*/  STS.128 [R66+UR44+0x1300], R32 ;  /* 0x0013002042007988 */ /* 0x0003e20008000c2c */
[----:B------:R-:W-:Y:S02]  /*88d0*/  F2FP.BF16.F32.PACK_AB R8, R9, R8 ;  /* 0x000000080908723e */ /* 0x000fe400000010ff */
[----:B------:R-:W-:Y:S02]  /*88e0*/  F2FP.BF16.F32.PACK_AB R9, R15, R10 ;  /* 0x0000000a0f09723e */ /* 0x000fe400000010ff */
[----:B------:R-:W-:Y:S02]  /*88f0*/  F2FP.BF16.F32.PACK_AB R10, R13, R12 ;  /* 0x0000000c0d0a723e */ /* 0x000fe400000010ff */
[----:B------:R-:W-:Y:S02]  /*8900*/  F2FP.BF16.F32.PACK_AB R11, R19, R14 ;  /* 0x0000000e130b723e */ /* 0x000fe400000010ff */
[----:B------:R-:W-:Y:S02]  /*8910*/  MOV R0, UR47 ;  /* 0x0000002f00007c02 */ /* 0x000fe40008000f00 */
[----:B------:R-:W-:Y:S01]  /*8920*/  LEA R2, R26, UR44, 0x3 ;  /* 0x0000002c1a027c11 */ /* 0x000fe2000f8e18ff */
[----:B------:R1:W-:Y:S01]  /*8930*/  STS.128 [R67+0x1300], R8 ;  /* 0x0013000843007388 */ /* 0x0003e20000000c00 */
[----:B------:R-:W-:Y:S02]  /*8940*/  @P6 LEA R0, R0, UR44, 0x3 ;  /* 0x0000002c00006c11 */ /* 0x000fe4000f8e18ff */
[----:B------:R-:W-:Y:S02]  /*8950*/  @P6 SHF.L.U32 R3, R53, 0x1f, RZ ;  /* 0x0000001f35036819 */ /* 0x000fe400000006ff */
[----:B------:R-:W-:Y:S01]  /*8960*/  @P6 IADD3 R0, PT, PT, R0, 0x1c0, RZ ;  /* 0x000001c000006810 */ /* 0x000fe20007ffe0ff */
[----:B------:R-:W-:Y:S01]  /*8970*/  @!PT LDS RZ, [RZ] ;  /* 0x00000000fffff984 */ /* 0x000fe20000000800 */
[----:B------:R-:W-:Y:S01]  /*8980*/  @!PT LDS RZ, [RZ] ;  /* 0x00000000fffff984 */ /* 0x000fe20000000800 */
[----:B------:R-:W-:Y:S01]  /*8990*/  @!PT LDS RZ, [RZ] ;  /* 0x00000000fffff984 */ /* 0x000fe20000000800 */
[----:B------:R-:W-:Y:S01]  /*89a0*/  @!PT LDS RZ, [RZ] ;  /* 0x00000000fffff984 */ /* 0x000fe20000000800 */
[----:B------:R3:W-:Y:S06]  /*89b0*/  MEMBAR.ALL.CTA ;  /* 0x0000000000007992 */ /* 0x0007ec0000008000 */
[----:B---3--:R-:W3:Y:S01]  /*89c0*/  FENCE.VIEW.ASYNC.S ;  /* 0x00000000000073c6 */ /* 0x008ee20000000000 */
[----:B--2---:R-:W-:Y:S01]  /*89d0*/  @P6 PRMT R0, R70, 0x654, R0 ;  /* 0x0000065446006816 */ /* 0x004fe20000000000 */
[----:B---3--:R-:W-:Y:S06]  /*89e0*/  BAR.SYNC.DEFER_BLOCKING 0x1, 0x80 ;  /* 0x0042000000007b1d */ /* 0x008fec0000010000 */
[----:B------:R-:W-:Y:S05]  /*89f0*/  @P0 BRA `(.L_x_142) ;  /* 0x00000000003c0947 */ /* 0x000fea0003800000 */
[----:B------:R-:W-:Y:S01]  /*8a00*/  R2UR UR10, R62 ;  /* 0x000000003e0a72ca */ /* 0x000fe200000e0000 */
[----:B------:R-:W-:Y:S01]  /*8a10*/  UIADD3 UR4, UP0, UPT, UR62, 0x680, URZ ;  /* 0x000006803e047890 */ /* 0x000fe2000ff1e0ff */
[----:B------:R-:W-:Y:S01]  /*8a20*/  R2UR UR11, R60 ;  /* 0x000000003c0b72ca */ /* 0x000fe200000e0000 */
[----:B------:R-:W-:Y:S01]  /*8a30*/  UIADD3 UR8, UPT, UPT, UR44, 0x1300, URZ ;  /* 0x000013002c087890 */ /* 0x000fe2000fffe0ff */
[----:B------:R-:W-:Y:S01]  /*8a40*/  R2UR UR12, R61 ;  /* 0x000000003d0c72ca */ /* 0x000fe200000e0000 */
[----:B------:R-:W-:Y:S02]  /*8a50*/  UIADD3 UR9, UPT, UPT, UR46, 0x10, URZ ;  /* 0x000000102e097890 */ /* 0x000fe4000fffe0ff */
[----:B------:R-:W-:Y:S02]  /*8a60*/  UIADD3.X UR5, UPT, UPT, URZ, UR63, URZ, UP0, !UPT ;  /* 0x0000003fff057290 */ /* 0x000fe400087fe4ff */
[----:B------:R-:W-:Y:S02]  /*8a70*/  UIADD3 UR6, UPT, UPT, UR44, 0x1b00, URZ ;  /* 0x00001b002c067890 */ /* 0x000fe4000fffe0ff */
[----:B------:R-:W-:Y:S06]  /*8a80*/  UIADD3 UR7, UPT, UPT, UR46, 0x50, URZ ;  /* 0x000000502e077890 */ /* 0x000fec000fffe0ff */
[----:B------:R2:W-:Y:S02]  /*8a90*/  UTMASTG.4D.IM2COL [UR8], [UR4] ;  /* 0x00000008040073b5 */ /* 0x0005e40008058000 */
[----:B--2---:R-:W-:Y:S01]  /*8aa0*/  UMOV UR8, UR6 ;  /* 0x0000000600087c82 */ /* 0x004fe20008000000 */
[----:B------:R-:W-:Y:S02]  /*8ab0*/  UMOV UR9, UR7 ;  /* 0x0000000700097c82 */ /* 0x000fe40008000000 */
[----:B------:R2:W-:Y:S01]  /*8ac0*/  UTMASTG.4D.IM2COL [UR8], [UR4] ;  /* 0x00000008040073b5 */ /* 0x0005e20008058000 */
[----:B------:R0:W-:Y:S01]  /*8ad0*/  UTMACMDFLUSH ;  /* 0x00000000000079b7 */ /* 0x0001e20000000000 */
[----:B--2---:R-:W-:Y:S04]  /*8ae0*/  DEPBAR.LE SB0, 0x1 ;  /* 0x000080400000791a */ /* 0x004fe80000000000 */
.L_x_142:
[----:B------:R-:W-:Y:S05]  /*8af0*/  BSYNC.RECONVERGENT B0 ;  /* 0x0000000000007941 */ /* 0x000fea0003800200 */
.L_x_141:
[----:B------:R-:W-:Y:S01]  /*8b00*/  BAR.SYNC.DEFER_BLOCKING 0x1, 0x80 ;  /* 0x0042000000007b1d */ /* 0x000fe20000010000 */
[----:B------:R-:W-:Y:S04]  /*8b10*/  UIADD3 UR4, UPT, UPT, UR47, 0x1, URZ ;  /* 0x000000012f047890 */ /* 0x000fe8000fffe0ff */
[----:B------:R-:W-:Y:S04]  /*8b20*/  UISETP.NE.AND UP0, UPT, UR4, 0x4, UPT ;  /* 0x000000040400788c */ /* 0x000fe8000bf05270 */
[----:B------:R-:W-:Y:S01]  /*8b30*/  USEL UR45, UR4, URZ, UP0 ;  /* 0x000000ff042d7287 */ /* 0x000fe20008000000 */
[----:B------:R2:W-:Y:S01]  /*8b40*/  @P6 SYNCS.ARRIVE.TRANS64.RED.A1T0 RZ, [R0+URZ], RZ ;  /* 0x000000ff00ff69a7 */ /* 0x0005e200081004ff */
[----:B------:R-:W-:Y:S01]  /*8b50*/  BSSY B1, `(.L_x_143) ;  /* 0x0000013000017945 */ /* 0x000fe20003800000 */
[----:B------:R-:W3:Y:S02]  /*8b60*/  @P6 SYNCS.PHASECHK.TRANS64.TRYWAIT P0, [R2+URZ+0x1a0], R3 ;  /* 0x0001a003020065a7 */ /* 0x000ee400080011ff */
[----:B---3--:R-:W-:Y:S01]  /*8b70*/  @P6 SEL R68, RZ, 0x1, !P0 ;  /* 0x00000001ff446807 */ /* 0x008fe20004000000 */
[----:B--2---:R-:W-:Y:S06]  /*8b80*/  @!P6 BRA `(.L_x_144) ;  /* 0x00000000003ce947 */ /* 0x004fec0003800000 */
[----:B------:R-:W-:Y:S01]  /*8b90*/  ISETP.NE.AND P1, PT, R69, RZ, PT ;  /* 0x000000ff4500720c */ /* 0x000fe20003f25270 */
[----:B------:R-:W-:Y:S01]  /*8ba0*/  BSSY B0, `(.L_x_145) ;  /* 0x0000009000007945 */ /* 0x000fe20003800000 */
[----:B------:R-:W-:Y:S11]  /*8bb0*/  ISETP.NE.AND P0, PT, R68, RZ, PT ;  /* 0x000000ff4400720c */ /* 0x000ff60003f05270 */
[----:B------:R-:W-:Y:S05]  /*8bc0*/  @P1 IMAD R3, R26, 0x1000, R66 ;  /* 0x000010001a031824 */ /* 0x000fea00078e0242 */
[----:B------:R-:W-:Y:S05]  /*8bd0*/  @P1 IADD3 R0, PT, PT, R3, UR44, RZ ;  /* 0x0000002c03001c10 */ /* 0x000fea000fffe0ff */
[----:B------:R-:W-:Y:S01]  /*8be0*/  @P1 IMAD.IADD R0, R71, 0x1, R0 ;  /* 0x0000000147001824 */ /* 0x000fe200078e0200 */
[----:B------:R-:W-:Y:S06]  /*8bf0*/  @P0 BRA `(.L_x_146) ;  /* 0x00000000000c0947 */ /* 0x000fec0003800000 */
[----:B------:R-:W-:Y:S04]  /*8c00*/  SHF.L.U32 R4, R53, 0x1f, RZ ;  /* 0x0000001f35047819 */ /* 0x000fe800000006ff */
[----:B------:R-:W2:Y:S02]  /*8c10*/  SYNCS.PHASECHK.TRANS64.TRYWAIT P0, [R2+URZ+0x1a0], R4 ;  /* 0x0001a004020075a7 */ /* 0x000ea400080011ff */
[----:B--2---:R-:W-:Y:S05]  /*8c20*/  @!P0 BRA `(.L_x_147) ;  /* 0x0000002400a88947 */ /* 0x004fea0003800000 */
.L_x_146:
[----:B------:R-:W-:Y:S05]  /*8c30*/  BSYNC B0 ;  /* 0x0000000000007941 */ /* 0x000fea0003800000 */
.L_x_145:
[----:B------:R-:W-:Y:S02]  /*8c40*/  ISETP.NE.AND P0, PT, R69, RZ, PT ;  /* 0x000000ff4500720c */ /* 0x000fe40003f05270 */
[----:B------:R-:W-:Y:S11]  /*8c50*/  IADD3 R26, PT, PT, R26, 0x1, RZ ;  /* 0x000000011a1a7810 */ /* 0x000ff60007ffe0ff */
[----:B------:R3:W4:Y:S04]  /*8c60*/  @P0 LDS.128 R28, [R3+UR44+0x300] ;  /* 0x0003002c031c0984 */ /* 0x0007280008000c00 */
[----:B------:R3:W1:Y:S02]  /*8c70*/  @P0 LDS.128 R36, [R0+0x300] ;  /* 0x0003000000240984 */ /* 0x0006640000000c00 */
.L_x_144:
[----:B------:R-:W-:Y:S05]  /*8c80*/  BSYNC B1 ;  /* 0x0000000000017941 */ /* 0x000fea0003800000 */
.L_x_143:
[----:B---3--:R-:W-:Y:S05]  /*8c90*/  VIADD R0, R25, 0x20 ;  /* 0x0000002019007836 */ /* 0x008fea0000000000 */
[----:B------:R-:W-:Y:S04]  /*8ca0*/  SHF.R.U32.HI R0, RZ, 0x15, R0 ;  /* 0x00000015ff007819 */ /* 0x000fe80000011600 */
[----:B------:R-:W-:Y:S11]  /*8cb0*/  LOP3.LUT P0, RZ, R0, 0x3, R46, 0x48, !PT ;  /* 0x0000000300ff7812 */ /* 0x000ff6000780482e */
[----:B------:R-:W-:Y:S02]  /*8cc0*/  @!UPT UIADD3 URZ, UPT, UPT, URZ, URZ, URZ ;  /* 0x000000fffffff290 */ /* 0x000fe4000fffe0ff */
[----:B------:R-:W-:Y:S05]  /*8cd0*/  @!P0 BRA `(.L_x_148) ;  /* 0x0000000000408947 */ /* 0x000fea0003800000 */
[----:B------:R-:W3:Y:S01]  /*8ce0*/  LDCU.64 UR8, c[0x4][0x70] ;  /* 0x01000e00ff0877ac */ /* 0x000ee20008000a00 */
[----:B------:R-:W-:Y:S01]  /*8cf0*/  MOV R3, 0x0 ;  /* 0x0000000000037802 */ /* 0x000fe20000000f00 */
[----:B------:R-:W-:Y:S02]  /*8d00*/  HFMA2 R12, -RZ, RZ, 0, 5.9604644775390625e-08 ;  /* 0x00000001ff0c7431 */ /* 0x000fe400000001ff */
[----:B-1----:R-:W-:Y:S02]  /*8d10*/  IMAD.MOV.U32 R8, RZ, RZ, 0x192 ;  /* 0x00000192ff087424 */ /* 0x002fe400078e00ff */
[----:B------:R-:W-:Y:S01]  /*8d20*/  IMAD.MOV.U32 R13, RZ, RZ, RZ ;  /* 0x000000ffff0d7224 */ /* 0x000fe200078e00ff */
[----:B------:R-:W1:Y:S01]  /*8d30*/  LDCU.64 UR6, c[0x4][0x78] ;  /* 0x01000f00ff0677ac */ /* 0x000e620008000a00 */
[----:B--2---:R-:W2:Y:S01]  /*8d40*/  LDC.64 R2, c[0x4][R3] ;  /* 0x0100000003027b82 */ /* 0x004ea20000000a00 */
[----:B------:R-:W5:Y:S01]  /*8d50*/  LDCU.64 UR4, c[0x4][0x10] ;  /* 0x01000200ff0477ac */ /* 0x000f620008000a00 */
[----:B---3--:R-:W-:Y:S01]  /*8d60*/  MOV R5, UR9 ;  /* 0x0000000900057c02 */ /* 0x008fe20008000f00 */
[----:B------:R-:W-:Y:S01]  /*8d70*/  IMAD.U32 R4, RZ, RZ, UR8 ;  /* 0x00000008ff047e24 */ /* 0x000fe2000f8e00ff */
[----:B-1----:R-:W-:Y:S01]  /*8d80*/  MOV R7, UR7 ;  /* 0x0000000700077c02 */ /* 0x002fe20008000f00 */
[----:B------:R-:W-:Y:S01]  /*8d90*/  IMAD.U32 R6, RZ, RZ, UR6 ;  /* 0x00000006ff067e24 */ /* 0x000fe2000f8e00ff */
[----:B-----5:R-:W-:Y:S01]  /*8da0*/  MOV R11, UR5 ;  /* 0x00000005000b7c02 */ /* 0x020fe20008000f00 */
[----:B------:R-:W-:Y:S02]  /*8db0*/  IMAD.U32 R10, RZ, RZ, UR4 ;  /* 0x00000004ff0a7e24 */ /* 0x000fe4000f8e00ff */
[----:B------:R-:W-:Y:S07]  /*8dc0*/  LEPC R20, `(.L_x_148) ;  /* 0x000000001014794e */ /* 0x000fee0000000000 */
[----:B--2-4-:R-:W-:Y:S05]  /*8dd0*/  CALL.ABS.NOINC R2 ;  /* 0x0000000002007343 */ /* 0x014fea0003c00000 */
.L_x_148:
[----:B----4-:R-:W-:Y:S01]  /*8de0*/  SHF.L.U32 R3, R28, 0x10, RZ ;  /* 0x000000101c037819 */ /* 0x010fe200000006ff */
[----:B------:R-:W-:Y:S05]  /*8df0*/  WARPSYNC.ALL ;  /* 0x0000000000007948 */ /* 0x000fea0003800000 */
[----:B------:R-:W-:Y:S01]  /*8e00*/  R2UR UR4, R25 ;  /* 0x00000000190472ca */ /* 0x000fe200000e0000 */
[----:B------:R-:W-:Y:S01]  /*8e10*/  BSSY.RECONVERGENT B0, `(.L_x_149) ;  /* 0x000005a000007945 */ /* 0x000fe20003800200 */
[C---:B------:R-:W-:Y:S02]  /*8e20*/  SHF.L.U32 R20, R29.reuse, 0x10, RZ ;  /* 0x000000101d147819 */ /* 0x040fe400000006ff */
[----:B------:R-:W-:Y:S02]  /*8e30*/  LOP3.LUT R21, R29, 0xffff0000, RZ, 0xc0, !PT ;  /* 0xffff00001d157812 */ /* 0x000fe400078ec0ff */
[----:B------:R-:W-:Y:S02]  /*8e40*/  ISETP.NE.AND P6, PT, R65, RZ, PT ;  /* 0x000000ff4100720c */ /* 0x000fe40003fc5270 */
[----:B------:R-:W-:Y:S05]  /*8e50*/  ISETP.NE.AND P0, PT, R55, RZ, PT ;  /* 0x000000ff3700720c */ /* 0x000fea0003f05270 */
[----:B-12---:R-:W1:Y:S02]  /*8e60*/  LDTM.x16 R4, tmem[UR4+0x20] ;  /* 0x00002004000479ee */ /* 0x006e640008240000 */
        /* <DEDUP_REMOVED lines=8> */
[C---:B------:R-:W-:Y:S01]  /*8ef0*/  FMUL R8, R24.reuse, R12 ;  /* 0x0000000c18087220 */ /* 0x040fe20000400000 */
[----:B------:R-:W-:Y:S01]  /*8f00*/  FMUL R12, R24, R16 ;  /* 0x00000010180c7220 */ /* 0x000fe20000400000 */
[----:B------:R-:W-:Y:S01]  /*8f10*/  SHF.L.U32 R16, R30, 0x10, RZ ;  /* 0x000000101e107819 */ /* 0x000fe200000006ff */
[C---:B------:R-:W-:Y:S01]  /*8f20*/  FFMA R3, R27.reuse, R20, R3 ;  /* 0x000000141b037223 */ /* 0x040fe20000000003 */
[----:B------:R-:W-:Y:S01]  /*8f30*/  F2FP.BF16.F32.PACK_AB R32, R2, R0 ;  /* 0x000000000220723e */ /* 0x000fe200000010ff */
[C---:B------:R-:W-:Y:S01]  /*8f40*/  FFMA R7, R27.reuse, R21, R7 ;  /* 0x000000151b077223 */ /* 0x040fe20000000007 */
[----:B------:R-:W-:Y:S01]  /*8f50*/  LOP3.LUT R0, R30, 0xffff0000, RZ, 0xc0, !PT ;  /* 0xffff00001e007812 */ /* 0x000fe200078ec0ff */
[----:B------:R-:W-:Y:S01]  /*8f60*/  FFMA R4, R27, R16, R4 ;  /* 0x000000101b047223 */ /* 0x000fe20000000004 */
[C---:B------:R-:W-:Y:S01]  /*8f70*/  SHF.L.U32 R2, R31.reuse, 0x10, RZ ;  /* 0x000000101f027819 */ /* 0x040fe200000006ff */
[C---:B------:R-:W-:Y:S01]  /*8f80*/  FMUL R5, R24.reuse, R9 ;  /* 0x0000000918057220 */ /* 0x040fe20000400000 */
[----:B------:R-:W-:Y:S01]  /*8f90*/  LOP3.LUT R16, R31, 0xffff0000, RZ, 0xc0, !PT ;  /* 0xffff00001f107812 */ /* 0x000fe200078ec0ff */
[----:B------:R-:W-:Y:S01]  /*8fa0*/  FMUL R6, R24, R10 ;  /* 0x0000000a18067220 */ /* 0x000fe20000400000 */
[----:B------:R-:W-:Y:S01]  /*8fb0*/  F2FP.BF16.F32.PACK_AB R33, R7, R3 ;  /* 0x000000030721723e */ /* 0x000fe200000010ff */
[C---:B------:R-:W-:Y:S01]  /*8fc0*/  FFMA R5, R27.reuse, R0, R5 ;  /* 0x000000001b057223 */ /* 0x040fe20000000005 */
[C---:B------:R-:W-:Y:S01]  /*8fd0*/  SHF.L.U32 R0, R36.reuse, 0x10, RZ ;  /* 0x0000001024007819 */ /* 0x040fe200000006ff */
[----:B------:R-:W-:Y:S01]  /*8fe0*/  FFMA R6, R27, R2, R6 ;  /* 0x000000021b067223 */ /* 0x000fe20000000006 */
[----:B------:R-:W-:Y:S01]  /*8ff0*/  LOP3.LUT R2, R36, 0xffff0000, RZ, 0xc0, !PT ;  /* 0xffff000024027812 */ /* 0x000fe200078ec0ff */
[C---:B------:R-:W-:Y:S01]  /*9000*/  FMUL R11, R24.reuse, R11 ;  /* 0x0000000b180b7220 */ /* 0x040fe20000400000 */
        /* <DEDUP_REMOVED lines=9> */
[----:B------:R-:W-:Y:S01]  /*90a0*/  LOP3.LUT R0, R37, 0xffff0000, RZ, 0xc0, !PT ;  /* 0xffff000025007812 */ /* 0x000fe200078ec0ff */
[C---:B------:R-:W-:Y:S01]  /*90b0*/  FFMA R10, R27.reuse, R3, R10 ;  /* 0x000000031b0a7223 */ /* 0x040fe2000000000a */
[----:B------:R-:W-:Y:S01]  /*90c0*/  FMUL R15, R24, R15 ;  /* 0x0000000f180f7220 */ /* 0x000fe20000400000 */
[----:B------:R-:W-:Y:S01]  /*90d0*/  SHF.L.U32 R2, R38, 0x10, RZ ;  /* 0x0000001026027819 */ /* 0x000fe200000006ff */
[----:B------:R-:W-:Y:S01]  /*90e0*/  FMUL R13, R24, R17 ;  /* 0x00000011180d7220 */ /* 0x000fe20000400000 */
[----:B------:R-:W-:Y:S01]  /*90f0*/  LOP3.LUT R3, R38, 0xffff0000, RZ, 0xc0, !PT ;  /* 0xffff000026037812 */ /* 0x000fe200078ec0ff */
[C---:B------:R-:W-:Y:S01]  /*9100*/  FMUL R14, R24.reuse, R18 ;  /* 0x00000012180e7220 */ /* 0x040fe20000400000 */
        /* <DEDUP_REMOVED lines=23> */
[----:B--2---:R-:W2:Y:S01]  /*9280*/  FENCE.VIEW.ASYNC.S ;  /* 0x00000000000073c6 */ /* 0x004ea20000000000 */
[----:B------:R-:W-:Y:S01]  /*9290*/  @P6 PRMT R0, R70, 0x654, R0 ;  /* 0x0000065446006816 */ /* 0x000fe20000000000 */
[----:B--2---:R-:W-:Y:S06]  /*92a0*/  BAR.SYNC.DEFER_BLOCKING 0x1, 0x80 ;  /* 0x0042000000007b1d */ /* 0x004fec0000010000 */
        /* <DEDUP_REMOVED lines=16> */
.L_x_150:
[----:B------:R-:W-:Y:S05]  /*93b0*/  BSYNC.RECONVERGENT B0 ;  /* 0x0000000000007941 */ /* 0x000fea0003800200 */
.L_x_149:
        /* <DEDUP_REMOVED lines=19> */
.L_x_154:
[----:B------:R-:W-:Y:S05]  /*94f0*/  BSYNC B0 ;  /* 0x0000000000007941 */ /* 0x000fea0003800000 */
.L_x_153:
[----:B------:R-:W-:Y:S11]  /*9500*/  ISETP.NE.AND P0, PT, R69, RZ, PT ;  /* 0x000000ff4500720c */ /* 0x000ff60003f05270 */
[----:B------:R-:W-:Y:S02]  /*9510*/  @!UPT UIADD3 URZ, UPT, UPT, URZ, URZ, URZ ;  /* 0x000000fffffff290 */ /* 0x000fe4000fffe0ff */
[----:B------:R3:W4:Y:S04]  /*9520*/  @P0 LDS.128 R28, [R26+UR44+0x300] ;  /* 0x0003002c1a1c0984 */ /* 0x0007280008000c00 */
[----:B------:R3:W1:Y:S02]  /*9530*/  @P0 LDS.128 R36, [R71+0x300] ;  /* 0x0003000047240984 */ /* 0x0006640000000c00 */
.L_x_152:
[----:B------:R-:W-:Y:S05]  /*9540*/  BSYNC B1 ;  /* 0x0000000000017941 */ /* 0x000fea0003800000 */
.L_x_151:
[----:B--2---:R-:W-:Y:S05]  /*9550*/  VIADD R0, R25, 0x30 ;  /* 0x0000003019007836 */ /* 0x004fea0000000000 */
[----:B------:R-:W-:Y:S04]  /*9560*/  SHF.R.U32.HI R0, RZ, 0x15, R0 ;  /* 0x00000015ff007819 */ /* 0x000fe80000011600 */
[----:B------:R-:W-:Y:S11]  /*9570*/  LOP3.LUT P0, RZ, R0, 0x3, R46, 0x48, !PT ;  /* 0x0000000300ff7812 */ /* 0x000ff6000780482e */
[----:B------:R-:W-:Y:S02]  /*9580*/  @!UPT UIADD3 URZ, UPT, UPT, URZ, URZ, URZ ;  /* 0x000000fffffff290 */ /* 0x000fe4000fffe0ff */
[----:B------:R-:W-:Y:S05]  /*9590*/  @!P0 BRA `(.L_x_156) ;  /* 0x0000000000408947 */ /* 0x000fea0003800000 */
[----:B------:R-:W2:Y:S01]  /*95a0*/  LDCU.64 UR8, c[0x4][0x70] ;  /* 0x01000e00ff0877ac */ /* 0x000ea20008000a00 */
[----:B------:R-:W-:Y:S01]  /*95b0*/  MOV R3, 0x0 ;  /* 0x0000000000037802 */ /* 0x000fe20000000f00 */
        /* <DEDUP_REMOVED lines=14> */
.L_x_156:
[----:B------:R-:W-:Y:S01]  /*96a0*/  ISETP.NE.AND P0, PT, R55, RZ, PT ;  /* 0x000000ff3700720c */ /* 0x000fe20003f05270 */
[----:B------:R-:W-:Y:S05]  /*96b0*/  WARPSYNC.ALL ;  /* 0x0000000000007948 */ /* 0x000fea0003800000 */
[----:B------:R-:W-:Y:S01]  /*96c0*/  R2UR UR4, R25 ;  /* 0x00000000190472ca */ /* 0x000fe200000e0000 */
[----:B------:R-:W-:Y:S01]  /*96d0*/  BSSY.RECONVERGENT B0, `(.L_x_157) ;  /* 0x0000057000007945 */ /* 0x000fe20003800200 */
[C---:B----4-:R-:W-:Y:S02]  /*96e0*/  SHF.L.U32 R20, R28.reuse, 0x10, RZ ;  /* 0x000000101c147819 */ /* 0x050fe400000006ff */
[----:B------:R-:W-:Y:S02]  /*96f0*/  LOP3.LUT R21, R28, 0xffff0000, RZ, 0xc0, !PT ;  /* 0xffff00001c157812 */ /* 0x000fe400078ec0ff */
[C---:B------:R-:W-:Y:S02]  /*9700*/  SHF.L.U32 R25, R29.reuse, 0x10, RZ ;  /* 0x000000101d197819 */ /* 0x040fe400000006ff */
[----:B---3--:R-:W-:Y:S02]  /*9710*/  LOP3.LUT R26, R29, 0xffff0000, RZ, 0xc0, !PT ;  /* 0xffff00001d1a7812 */ /* 0x008fe400078ec0ff */
[C---:B------:R-:W-:Y:S02]  /*9720*/  SHF.L.U32 R28, R30.reuse, 0x10, RZ ;  /* 0x000000101e1c7819 */ /* 0x040fe400000006ff */
[----:B------:R-:W-:Y:S01]  /*9730*/  LOP3.LUT R29, R30, 0xffff0000, RZ, 0xc0, !PT ;  /* 0xffff00001e1d7812 */ /* 0x000fe200078ec0ff */
[----:B-1----:R-:W1:Y:S01]  /*9740*/  LDTM.x16 R4, tmem[UR4+0x30] ;  /* 0x00003004000479ee */ /* 0x002e620008240000 */
[C---:B------:R-:W-:Y:S01]  /*9750*/  SHF.L.U32 R30, R31.reuse, 0x10, RZ ;  /* 0x000000101f1e7819 */ /* 0x040fe200000006ff */
[----:B------:R-:W-:Y:S01]  /*9760*/  NOP ;  /* 0x0000000000007918 */ /* 0x000fe20000000000 */
[----:B------:R-:W-:Y:S02]  /*9770*/  LOP3.LUT R31, R31, 0xffff0000, RZ, 0xc0, !PT ;  /* 0xffff00001f1f7812 */ /* 0x000fe400078ec0ff */
[C---:B------:R-:W-:Y:S02]  /*9780*/  SHF.L.U32 R32, R36.reuse, 0x10, RZ ;  /* 0x0000001024207819 */ /* 0x040fe400000006ff */
[----:B------:R-:W-:Y:S02]  /*9790*/  LOP3.LUT R33, R36, 0xffff0000, RZ, 0xc0, !PT ;  /* 0xffff000024217812 */ /* 0x000fe400078ec0ff */
[----:B------:R-:W-:Y:S02]  /*97a0*/  IADD3 R63, PT, PT, R63, 0x210, RZ ;  /* 0x000002103f3f7810 */ /* 0x000fe40007ffe0ff */
[----:B------:R-:W-:Y:S02]  /*97b0*/  SHF.L.U32 R34, R37, 0x10, RZ ;  /* 0x0000001025227819 */ /* 0x000fe400000006ff */
[----:B------:R-:W-:Y:S02]  /*97c0*/  LOP3.LUT R63, R63, 0xfefffff8, RZ, 0xc0, !PT ;  /* 0xfefffff83f3f7812 */ /* 0x000fe400078ec0ff */
[----:B------:R-:W-:Y:S02]  /*97d0*/  LOP3.LUT R35, R37, 0xffff0000, RZ, 0xc0, !PT ;  /* 0xffff000025237812 */ /* 0x000fe400078ec0ff */
[----:B-1----:R1:W-:Y:S01]  /*97e0*/  SYNCS.ARRIVE.TRANS64.RED.A1T0 RZ, [R63+URZ], RZ ;  /* 0x000000ff3fff79a7 */ /* 0x0023e200081004ff */
[C---:B------:R-:W-:Y:S02]  /*97f0*/  SHF.L.U32 R36, R38.reuse, 0x10, RZ ;  /* 0x0000001026247819 */ /* 0x040fe400000006ff */
[----:B------:R-:W-:Y:S02]  /*9800*/  LOP3.LUT R37, R38, 0xffff0000, RZ, 0xc0, !PT ;  /* 0xffff000026257812 */ /* 0x000fe400078ec0ff */
[----:B------:R-:W-:Y:S01]  /*9810*/  SHF.L.U32 R38, R39, 0x10, RZ ;  /* 0x0000001027267819 */ /* 0x000fe200000006ff */
[C---:B------:R-:W-:Y:S01]  /*9820*/  FMUL R4, R24.reuse, R4 ;  /* 0x0000000418047220 */ /* 0x040fe20000400000 */
[C---:B------:R-:W-:Y:S01]  /*9830*/  FMUL R5, R24.reuse, R5 ;  /* 0x0000000518057220 */ /* 0x040fe20000400000 */
[C---:B------:R-:W-:Y:S01]  /*9840*/  FMUL R6, R24.reuse, R6 ;  /* 0x0000000618067220 */ /* 0x040fe20000400000 */
[C---:B------:R-:W-:Y:S01]  /*9850*/  FMUL R7, R24.reuse, R7 ;  /* 0x0000000718077220 */ /* 0x040fe20000400000 */
[C---:B------:R-:W-:Y:S01]  /*9860*/  FFMA R4, R27.reuse, R20, R4 ;  /* 0x000000141b047223 */ /* 0x040fe20000000004 */
        /* <DEDUP_REMOVED lines=15> */
[C---:B------:R-:W-:Y:S01]  /*9960*/  FMUL R12, R24.reuse, R16 ;  /* 0x00000010180c7220 */ /* 0x040fe20000400000 */
[C---:B------:R-:W-:Y:S01]  /*9970*/  FFMA R0, R27.reuse, R32, R0 ;  /* 0x000000201b007223 */ /* 0x040fe20000000000 */
[C---:B------:R-:W-:Y:S01]  /*9980*/  FMUL R13, R24.reuse, R17 ;  /* 0x00000011180d7220 */ /* 0x040fe20000400000 */
[----:B------:R-:W-:Y:S01]  /*9990*/  FFMA R2, R27, R33, R2 ;  /* 0x000000211b027223 */ /* 0x000fe20000000002 */
[----:B------:R-:W-:Y:S01]  /*99a0*/  F2FP.BF16.F32.PACK_AB R4, R5, R4 ;  /* 0x000000040504723e */ /* 0x000fe200000010ff */
[C---:B------:R-:W-:Y:S01]  /*99b0*/  FMUL R14, R24.reuse, R18 ;  /* 0x00000012180e7220 */ /* 0x040fe20000400000 */
[----:B------:R-:W-:Y:S01]  /*99c0*/  FFMA R3, R27, R34, R3 ;  /* 0x000000221b037223 */ /* 0x000fe20000000003 */
[----:B------:R-:W-:Y:S01]  /*99d0*/  LOP3.LUT R39, R39, 0xffff0000, RZ, 0xc0, !PT ;  /* 0xffff000027277812 */ /* 0x000fe200078ec0ff */
[----:B------:R-:W-:Y:S01]  /*99e0*/  FFMA R15, R27, R35, R15 ;  /* 0x000000231b0f7223 */ /* 0x000fe2000000000f */
[----:B------:R-:W-:Y:S01]  /*99f0*/  F2FP.BF16.F32.PACK_AB R5, R7, R6 ;  /* 0x000000060705723e */ /* 0x000fe200000010ff */
[----:B------:R-:W-:Y:S01]  /*9a00*/  FMUL R19, R24, R19 ;  /* 0x0000001318137220 */ /* 0x000fe20000400000 */
[----:B------:R-:W-:Y:S01]  /*9a10*/  F2FP.BF16.F32.PACK_AB R6, R9, R8 ;  /* 0x000000080906723e */ /* 0x000fe200000010ff */
        /* <DEDUP_REMOVED lines=34> */
.L_x_158:
[----:B------:R-:W-:Y:S05]  /*9c40*/  BSYNC.RECONVERGENT B0 ;  /* 0x0000000000007941 */ /* 0x000fea0003800200 */
.L_x_157:
[----:B------:R-:W-:Y:S01]  /*9c50*/  BAR.SYNC.DEFER_BLOCKING 0x1, 0x80 ;  /* 0x0042000000007b1d */ /* 0x000fe20000010000 */
[----:B------:R-:W-:Y:S01]  /*9c60*/  UISETP.NE.AND UP0, UPT, UR49, -0x4, UPT ;  /* 0xfffffffc3100788c */ /* 0x000fe2000bf05270 */
[----:B------:R-:W-:Y:S08]  /*9c70*/  IADD3 R22, PT, PT, R22, 0x1, RZ ;  /* 0x0000000116167810 */ /* 0x000ff00007ffe0ff */
[----:B------:R-:W-:Y:S05]  /*9c80*/  BRA.U !UP0, `(.L_x_159) ;  /* 0x0000000108247547 */ /* 0x000fea000b800000 */
[----:B------:R-:W-:Y:S01]  /*9c90*/  ISETP.NE.AND P0, PT, R65, RZ, PT ;  /* 0x000000ff4100720c */ /* 0x000fe20003f05270 */
[----:B------:R-:W-:Y:S01]  /*9ca0*/  IMAD.U32 R0, RZ, RZ, UR47 ;  /* 0x0000002fff007e24 */ /* 0x000fe2000f8e00ff */
[----:B------:R-:W-:Y:S04]  /*9cb0*/  UIADD3 UR4, UPT, UPT, UR47, 0x1, URZ ;  /* 0x000000012f047890 */ /* 0x000fe8000fffe0ff */
[----:B------:R-:W-:Y:S04]  /*9cc0*/  UISETP.NE.AND UP0, UPT, UR4, 0x4, UPT ;  /* 0x000000040400788c */ /* 0x000fe8000bf05270 */
[----:B------:R-:W-:Y:S03]  /*9cd0*/  USEL UR47, UR4, URZ, UP0 ;  /* 0x000000ff042f7287 */ /* 0x000fe60008000000 */
[----:B------:R-:W-:Y:S05]  /*9ce0*/  @P0 LEA R0, R0, UR44, 0x3 ;  /* 0x0000002c00000c11 */ /* 0x000fea000f8e18ff */
[----:B------:R-:W-:Y:S05]  /*9cf0*/  @P0 VIADD R0, R0, 0x1c0 ;  /* 0x000001c000000836 */ /* 0x000fea0000000000 */
[----:B------:R-:W-:Y:S04]  /*9d00*/  @P0 PRMT R0, R70, 0x654, R0 ;  /* 0x0000065446000816 */ /* 0x000fe80000000000 */
[----:B------:R2:W-:Y:S03]  /*9d10*/  @P0 SYNCS.ARRIVE.TRANS64.RED.A1T0 RZ, [R0+URZ], RZ ;  /* 0x000000ff00ff09a7 */ /* 0x0005e600081004ff */
.L_x_159:
[----:B------:R-:W-:Y:S01]  /*9d20*/  R2UR UR5, R47 ;  /* 0x000000002f0572ca */ /* 0x000fe200000e0000 */
[----:B------:R-:W-:Y:S01]  /*9d30*/  UISETP.NE.AND UP0, UPT, UR58, URZ, UPT ;  /* 0x000000ff3a00728c */ /* 0x000fe2000bf05270 */
[----:B------:R-:W-:Y:S01]  /*9d40*/  R2UR UR4, R48 ;  /* 0x00000000300472ca */ /* 0x000fe200000e0000 */
[----:B------:R-:W-:Y:S01]  /*9d50*/  UIADD3 UR49, UPT, UPT, UR49, 0x4, URZ ;  /* 0x0000000431317890 */ /* 0x000fe2000fffe0ff */
[C---:B------:R-:W-:Y:S01]  /*9d60*/  ISETP.NE.AND P0, PT, R22.reuse, 0x2, PT ;  /* 0x000000021600780c */ /* 0x040fe20003f05270 */
[----:B------:R-:W-:Y:S01]  /*9d70*/  UMOV UR48, UR59 ;  /* 0x0000003b00307c82 */ /* 0x000fe20008000000 */
[----:B------:R-:W-:Y:S02]  /*9d80*/  LOP3.LUT R51, R51, 0x1, RZ, 0x3c, !PT ;  /* 0x0000000133337812 */ /* 0x000fe400078e3cff */
[----:B--2---:R-:W-:Y:S02]  /*9d90*/  SEL R0, RZ, 0x1, P0 ;  /* 0x00000001ff007807 */ /* 0x004fe40000000000 */
[----:B------:R-:W-:Y:S02]  /*9da0*/  SEL R22, R22, RZ, P0 ;  /* 0x000000ff16167207 */ /* 0x000fe40000000000 */
[----:B------:R-:W-:Y:S01]  /*9db0*/  LOP3.LUT R52, R52, R0, RZ, 0x3c, !PT ;  /* 0x0000000034347212 */ /* 0x000fe200078e3cff */
[----:B------:R-:W-:Y:S02]  /*9dc0*/  UIADD3 UR20, UPT, UPT, UR36, UR5, URZ ;  /* 0x0000000524147290 */ /* 0x000fe4000fffe0ff */
[----:B------:R-:W-:Y:S01]  /*9dd0*/  UIADD3 UR45, UPT, UPT, UR37, UR4, URZ ;  /* 0x00000004252d7290 */ /* 0x000fe2000fffe0ff */
[----:B------:R-:W-:Y:S11]  /*9de0*/  BRA.U UP0, `(.L_x_160) ;  /* 0xffffffcd00187547 */ /* 0x000ff6000b83ffff */
[----:B------:R-:W-:-:S13]  /*9df0*/  R2UR UR4, R49 ;  /* 0x00000000310472ca */ /* 0x000fda00000e0000 */
[----:B------:R-:W-:-:S09]  /*9e00*/  UISETP.NE.AND UP0, UPT, UR4, URZ, UPT ;  /* 0x000000ff0400728c */ /* 0x000fd2000bf05270 */
[----:B------:R-:W-:Y:S05]  /*9e10*/  BRA.U !UP0, `(.L_x_161) ;  /* 0x0000000108487547 */ /* 0x000fea000b800000 */
[----:B------:R-:W2:Y:S02]  /*9e20*/  LDCU.64 UR4, c[0x0][0x890] ;  /* 0x00011200ff0477ac */ /* 0x000ea40008000a00 */
[----:B--2---:R-:W-:-:S04]  /*9e30*/  UISETP.NE.U32.AND UP0, UPT, UR4, URZ, UPT ;  /* 0x000000ff0400728c */ /* 0x004fc8000bf05070 */
[----:B------:R-:W-:-:S09]  /*9e40*/  UISETP.NE.AND.EX UP0, UPT, UR5, URZ, UPT, UP0 ;  /* 0x000000ff0500728c */ /* 0x000fd2000bf05300 */
[----:B------:R-:W-:Y:S05]  /*9e50*/  BRA.U UP0, `(.L_x_162) ;  /* 0x00000001000c7547 */ /* 0x000fea000b800000 */
[----:B------:R-:W-:-:S13]  /*9e60*/  FSETP.NEU.AND P0, PT, R27, RZ, PT ;  /* 0x000000ff1b00720b */ /* 0x000fda0003f0d000 */
[----:B------:R-:W-:Y:S05]  /*9e70*/  @!P0 EXIT ;  /* 0x000000000000894d */ /* 0x000fea0003800000 */
[----:B------:R-:W-:Y:S05]  /*9e80*/  BRA `(.L_x_161) ;  /* 0x00000000002c7947 */ /* 0x000fea0003800000 */
.L_x_162:
[----:B------:R-:W-:Y:S01]  /*9e90*/  ISETP.NE.AND P0, PT, R64, RZ, PT ;  /* 0x000000ff4000720c */ /* 0x000fe20003f05270 */
[----:B------:R-:W-:-:S12]  /*9ea0*/  BSSY.RECONVERGENT B0, `(.L_x_161) ;  /* 0x0000009000007945 */ /* 0x000fd80003800200 */
[----:B------:R-:W-:Y:S05]  /*9eb0*/  @P0 BRA `(.L_x_163) ;  /* 0x0000000000140947 */ /* 0x000fea0003800000 */
[----:B------:R-:W2:Y:S02]  /*9ec0*/  LDCU.64 UR4, c[0x0][0x888] ;  /* 0x00011100ff0477ac */ /* 0x000ea40008000a00 */
[----:B--2---:R-:W-:-:S04]  /*9ed0*/  ISETP.NE.U32.AND P0, PT, RZ, UR4, PT ;  /* 0x00000004ff007c0c */ /* 0x004fc8000bf05070 */
[----:B------:R-:W-:-:S13]  /*9ee0*/  ISETP.NE.AND.EX P0, PT, RZ, UR5, PT, P0 ;  /* 0x00000005ff007c0c */ /* 0x000fda000bf05300 */
[----:B------:R-:W-:Y:S05]  /*9ef0*/  @!P0 EXIT ;  /* 0x000000000000894d */ /* 0x000fea0003800000 */
[----:B------:R-:W-:Y:S05]  /*9f00*/  BRA `(.L_x_164) ;  /* 0x0000000000087947 */ /* 0x000fea0003800000 */
.L_x_163:
[----:B------:R-:W-:-:S13]  /*9f10*/  FSETP.NEU.AND P0, PT, R27, RZ, PT ;  /* 0x000000ff1b00720b */ /* 0x000fda0003f0d000 */
[----:B------:R-:W-:Y:S05]  /*9f20*/  @!P0 EXIT ;  /* 0x000000000000894d */ /* 0x000fea0003800000 */
.L_x_164:
[----:B------:R-:W-:Y:S05]  /*9f30*/  BSYNC.RECONVERGENT B0 ;  /* 0x0000000000007941 */ /* 0x000fea0003800200 */
.L_x_161:
[----:B------:R-:W2:Y:S01]  /*9f40*/  S2UR UR5, SR_CgaCtaId ;  /* 0x00000000000579c3 */ /* 0x000ea20000008800 */
[----:B------:R-:W-:Y:S01]  /*9f50*/  ULEA UR4, UR47, UR44, 0x3 ;  /* 0x0000002c2f047291 */ /* 0x000fe2000f8e18ff */
[----:B------:R-:W-:-:S04]  /*9f60*/  DEPBAR.LE SB0, 0x0 ;  /* 0x000080000000791a */ /* 0x000fc80000000000 */
[----:B------:R-:W-:-:S04]  /*9f70*/  UIADD3 UR4, UPT, UPT, UR4, 0x1c0, URZ ;  /* 0x000001c004047890 */ /* 0x000fc8000fffe0ff */
[----:B--2---:R-:W-:-:S09]  /*9f80*/  UPRMT UR4, UR5, 0x654, UR4 ;  /* 0x0000065405047896 */ /* 0x004fd20008000004 */
[----:B------:R-:W-:Y:S01]  /*9f90*/  SYNCS.ARRIVE.TRANS64.RED.A1T0 RZ, [UR4], RZ ;  /* 0x000000ffffff79a7 */ /* 0x000fe20008100404 */
[----:B------:R-:W-:Y:S05]  /*9fa0*/  EXIT ;  /* 0x000000000000794d */ /* 0x000fea0003800000 */
.L_x_25:
[----:B------:R-:W-:Y:S07]  /*9fb0*/  MOV R0, UR17 ;  /* 0x0000001100007c02 */ /* 0x000fee0008000f00 */
.L_x_165:
[----:B-1----:R1:W2:Y:S02]  /*9fc0*/  SYNCS.PHASECHK.TRANS64.TRYWAIT P0, [R0+URZ+0xd0], R4 ;  /* 0x0000d004000075a7 */ /* 0x0022a400080011ff */
[----:B--2---:R-:W-:Y:S05]  /*9fd0*/  @!P0 NANOSLEEP.SYNCS 0x989680 ;  /* 0x009896800000895d */ /* 0x004fea0003900000 */
[----:B------:R-:W2:Y:S02]  /*9fe0*/  @!P0 SYNCS.PHASECHK.TRANS64 P0, [R0+URZ+0xd0], R4 ;  /* 0x0000d004000085a7 */ /* 0x000ea400080010ff */
[----:B--2---:R-:W-:Y:S05]  /*9ff0*/  @!P0 BRA `(.L_x_165) ;  /* 0xfffffffc00f08947 */ /* 0x004fea000383ffff */
[----:B------:R-:W-:Y:S05]  /*a000*/  BRA `(.L_x_24) ;  /* 0xffffff7c00707947 */ /* 0x000fea000383ffff */
.L_x_32:
[----:B------:R-:W-:Y:S07]  /*a010*/  MOV R0, UR17 ;  /* 0x0000001100007c02 */ /* 0x000fee0008000f00 */
.L_x_166:
[----:B-1----:R1:W2:Y:S02]  /*a020*/  SYNCS.PHASECHK.TRANS64.TRYWAIT P0, [R0+URZ+0xd0], R4 ;  /* 0x0000d004000075a7 */ /* 0x0022a400080011ff */
[----:B--2---:R-:W-:Y:S05]  /*a030*/  @!P0 NANOSLEEP.SYNCS 0x989680 ;  /* 0x009896800000895d */ /* 0x004fea0003900000 */
[----:B------:R-:W2:Y:S02]  /*a040*/  @!P0 SYNCS.PHASECHK.TRANS64 P0, [R0+URZ+0xd0], R4 ;  /* 0x0000d004000085a7 */ /* 0x000ea400080010ff */
[----:B--2---:R-:W-:Y:S05]  /*a050*/  @!P0 BRA `(.L_x_166) ;  /* 0xfffffffc00f08947 */ /* 0x004fea000383ffff */
[----:B------:R-:W-:Y:S05]  /*a060*/  BRA `(.L_x_31) ;  /* 0xffffff8000c87947 */ /* 0x000fea000383ffff */
.L_x_37:
[----:B------:R-:W-:-:S07]  /*a070*/  MOV R0, UR31 ;  /* 0x0000001f00007c02 */ /* 0x000fce0008000f00 */
.L_x_167:
[----:B-1----:R1:W2:Y:S02]  /*a080*/  SYNCS.PHASECHK.TRANS64.TRYWAIT P0, [R0+URZ+0x1f0], R3 ;  /* 0x0001f003000075a7 */ /* 0x0022a400080011ff */
[----:B--2---:R-:W-:Y:S05]  /*a090*/  @!P0 NANOSLEEP.SYNCS 0x989680 ;  /* 0x009896800000895d */ /* 0x004fea0003900000 */
[----:B------:R-:W2:Y:S02]  /*a0a0*/  @!P0 SYNCS.PHASECHK.TRANS64 P0, [R0+URZ+0x1f0], R3 ;  /* 0x0001f003000085a7 */ /* 0x000ea400080010ff */
[----:B--2---:R-:W-:Y:S05]  /*a0b0*/  @!P0 BRA `(.L_x_167) ;  /* 0xfffffffc00f08947 */ /* 0x004fea000383ffff */
[----:B------:R-:W-:Y:S05]  /*a0c0*/  BRA `(.L_x_168) ;  /* 0xffffff8400907947 */ /* 0x000fea000383ffff */
.L_x_41:
[----:B------:R-:W-:-:S07]  /*a0d0*/  MOV R0, UR4 ;  /* 0x0000000400007c02 */ /* 0x000fce0008000f00 */
.L_x_169:
[----:B-1----:R1:W2:Y:S02]  /*a0e0*/  SYNCS.PHASECHK.TRANS64.TRYWAIT P0, [R0+URZ], R2 ;  /* 0x00000002000075a7 */ /* 0x0022a400080011ff */
[----:B--2---:R-:W-:Y:S05]  /*a0f0*/  @!P0 NANOSLEEP.SYNCS 0x989680 ;  /* 0x009896800000895d */ /* 0x004fea0003900000 */
[----:B------:R-:W2:Y:S02]  /*a100*/  @!P0 SYNCS.PHASECHK.TRANS64 P0, [R0+URZ], R2 ;  /* 0x00000002000085a7 */ /* 0x000ea400080010ff */
[----:B--2---:R-:W-:Y:S05]  /*a110*/  @!P0 BRA `(.L_x_169) ;  /* 0xfffffffc00f08947 */ /* 0x004fea000383ffff */
[----:B------:R-:W-:Y:S05]  /*a120*/  BRA `(.L_x_170) ;  /* 0xffffff8c00287947 */ /* 0x000fea000383ffff */
.L_x_42:
[----:B------:R-:W-:-:S07]  /*a130*/  MOV R0, UR5 ;  /* 0x0000000500007c02 */ /* 0x000fce0008000f00 */
.L_x_171:
[----:B-1----:R1:W2:Y:S02]  /*a140*/  SYNCS.PHASECHK.TRANS64.TRYWAIT P0, [R0+URZ], R2 ;  /* 0x00000002000075a7 */ /* 0x0022a400080011ff */
[----:B--2---:R-:W-:Y:S05]  /*a150*/  @!P0 NANOSLEEP.SYNCS 0x989680 ;  /* 0x009896800000895d */ /* 0x004fea0003900000 */
[----:B------:R-:W2:Y:S02]  /*a160*/  @!P0 SYNCS.PHASECHK.TRANS64 P0, [R0+URZ], R2 ;  /* 0x00000002000085a7 */ /* 0x000ea400080010ff */
[----:B--2---:R-:W-:Y:S05]  /*a170*/  @!P0 BRA `(.L_x_171) ;  /* 0xfffffffc00f08947 */ /* 0x004fea000383ffff */
[----:B------:R-:W-:Y:S05]  /*a180*/  BRA `(.L_x_172) ;  /* 0xffffff8c00387947 */ /* 0x000fea000383ffff */
.L_x_43:
[----:B------:R-:W-:-:S07]  /*a190*/  MOV R0, UR5 ;  /* 0x0000000500007c02 */ /* 0x000fce0008000f00 */
.L_x_173:
[----:B-1----:R1:W2:Y:S02]  /*a1a0*/  SYNCS.PHASECHK.TRANS64.TRYWAIT P0, [R0+URZ], R2 ;  /* 0x00000002000075a7 */ /* 0x0022a400080011ff */
[----:B--2---:R-:W-:Y:S05]  /*a1b0*/  @!P0 NANOSLEEP.SYNCS 0x989680 ;  /* 0x009896800000895d */ /* 0x004fea0003900000 */
[----:B------:R-:W2:Y:S02]  /*a1c0*/  @!P0 SYNCS.PHASECHK.TRANS64 P0, [R0+URZ], R2 ;  /* 0x00000002000085a7 */ /* 0x000ea400080010ff */
[----:B--2---:R-:W-:Y:S05]  /*a1d0*/  @!P0 BRA `(.L_x_173) ;  /* 0xfffffffc00f08947 */ /* 0x004fea000383ffff */
[----:B------:R-:W-:Y:S05]  /*a1e0*/  BRA `(.L_x_174) ;  /* 0xffffff8c00487947 */ /* 0x000fea000383ffff */
.L_x_44:
[----:B------:R-:W-:-:S07]  /*a1f0*/  MOV R0, UR5 ;  /* 0x0000000500007c02 */ /* 0x000fce0008000f00 */
.L_x_175:
[----:B-1----:R1:W2:Y:S02]  /*a200*/  SYNCS.PHASECHK.TRANS64.TRYWAIT P0, [R0+URZ], R2 ;  /* 0x00000002000075a7 */ /* 0x0022a400080011ff */
[----:B--2---:R-:W-:Y:S05]  /*a210*/  @!P0 NANOSLEEP.SYNCS 0x989680 ;  /* 0x009896800000895d */ /* 0x004fea0003900000 */
[----:B------:R-:W2:Y:S02]  /*a220*/  @!P0 SYNCS.PHASECHK.TRANS64 P0, [R0+URZ], R2 ;  /* 0x00000002000085a7 */ /* 0x000ea400080010ff */
[----:B--2---:R-:W-:Y:S05]  /*a230*/  @!P0 BRA `(.L_x_175) ;  /* 0xfffffffc00f08947 */ /* 0x004fea000383ffff */
[----:B------:R-:W-:Y:S05]  /*a240*/  BRA `(.L_x_176) ;  /* 0xffffff8c00587947 */ /* 0x000fea000383ffff */
.L_x_45:
[----:B------:R-:W-:-:S07]  /*a250*/  MOV R0, UR5 ;  /* 0x0000000500007c02 */ /* 0x000fce0008000f00 */
.L_x_177:
[----:B-1----:R1:W2:Y:S02]  /*a260*/  SYNCS.PHASECHK.TRANS64.TRYWAIT P0, [R0+URZ], R2 ;  /* 0x00000002000075a7 */ /* 0x0022a400080011ff */
[----:B--2---:R-:W-:Y:S05]  /*a270*/  @!P0 NANOSLEEP.SYNCS 0x989680 ;  /* 0x009896800000895d */ /* 0x004fea0003900000 */
[----:B------:R-:W2:Y:S02]  /*a280*/  @!P0 SYNCS.PHASECHK.TRANS64 P0, [R0+URZ], R2 ;  /* 0x00000002000085a7 */ /* 0x000ea400080010ff */
[----:B--2---:R-:W-:Y:S05]  /*a290*/  @!P0 BRA `(.L_x_177) ;  /* 0xfffffffc00f08947 */ /* 0x004fea000383ffff */
[----:B------:R-:W-:Y:S05]  /*a2a0*/  BRA `(.L_x_178) ;  /* 0xffffff8c00687947 */ /* 0x000fea000383ffff */
.L_x_46:
[----:B------:R-:W-:-:S07]  /*a2b0*/  MOV R0, UR5 ;  /* 0x0000000500007c02 */ /* 0x000fce0008000f00 */
.L_x_179:
[----:B-1----:R1:W2:Y:S02]  /*a2c0*/  SYNCS.PHASECHK.TRANS64.TRYWAIT P0, [R0+URZ], R2 ;  /* 0x00000002000075a7 */ /* 0x0022a400080011ff */
[----:B--2---:R-:W-:Y:S05]  /*a2d0*/  @!P0 NANOSLEEP.SYNCS 0x989680 ;  /* 0x009896800000895d */ /* 0x004fea0003900000 */
[----:B------:R-:W2:Y:S02]  /*a2e0*/  @!P0 SYNCS.PHASECHK.TRANS64 P0, [R0+URZ], R2 ;  /* 0x00000002000085a7 */ /* 0x000ea400080010ff */
[----:B--2---:R-:W-:Y:S05]  /*a2f0*/  @!P0 BRA `(.L_x_179) ;  /* 0xfffffffc00f08947 */ /* 0x004fea000383ffff */
[----:B------:R-:W-:Y:S05]  /*a300*/  BRA `(.L_x_180) ;  /* 0xffffff8c00787947 */ /* 0x000fea000383ffff */
.L_x_47:
[----:B------:R-:W-:-:S07]  /*a310*/  MOV R0, UR5 ;  /* 0x0000000500007c02 */ /* 0x000fce0008000f00 */
.L_x_181:
[----:B-1----:R1:W2:Y:S02]  /*a320*/  SYNCS.PHASECHK.TRANS64.TRYWAIT P0, [R0+URZ], R2 ;  /* 0x00000002000075a7 */ /* 0x0022a400080011ff */
[----:B--2---:R-:W-:Y:S05]  /*a330*/  @!P0 NANOSLEEP.SYNCS 0x989680 ;  /* 0x009896800000895d */ /* 0x004fea0003900000 */
[----:B------:R-:W2:Y:S02]  /*a340*/  @!P0 SYNCS.PHASECHK.TRANS64 P0, [R0+URZ], R2 ;  /* 0x00000002000085a7 */ /* 0x000ea400080010ff */
[----:B--2---:R-:W-:Y:S05]  /*a350*/  @!P0 BRA `(.L_x_181) ;  /* 0xfffffffc00f08947 */ /* 0x004fea000383ffff */
[----:B------:R-:W-:Y:S05]  /*a360*/  BRA `(.L_x_182) ;  /* 0xffffff8c00887947 */ /* 0x000fea000383ffff */
.L_x_48:
[----:B------:R-:W-:-:S07]  /*a370*/  MOV R0, UR5 ;  /* 0x0000000500007c02 */ /* 0x000fce0008000f00 */
.L_x_183:
[----:B-1----:R1:W2:Y:S02]  /*a380*/  SYNCS.PHASECHK.TRANS64.TRYWAIT P0, [R0+URZ], R2 ;  /* 0x00000002000075a7 */ /* 0x0022a400080011ff */
[----:B--2---:R-:W-:Y:S05]  /*a390*/  @!P0 NANOSLEEP.SYNCS 0x989680 ;  /* 0x009896800000895d */ /* 0x004fea0003900000 */
[----:B------:R-:W2:Y:S02]  /*a3a0*/  @!P0 SYNCS.PHASECHK.TRANS64 P0, [R0+URZ], R2 ;  /* 0x00000002000085a7 */ /* 0x000ea400080010ff */
[----:B--2---:R-:W-:Y:S05]  /*a3b0*/  @!P0 BRA `(.L_x_183) ;  /* 0xfffffffc00f08947 */ /* 0x004fea000383ffff */
[----:B------:R-:W-:Y:S05]  /*a3c0*/  BRA `(.L_x_184) ;  /* 0xffffff8c00987947 */ /* 0x000fea000383ffff */
.L_x_49:
[----:B------:R-:W-:-:S07]  /*a3d0*/  MOV R0, UR5 ;  /* 0x0000000500007c02 */ /* 0x000fce0008000f00 */
.L_x_185:
[----:B-1----:R1:W2:Y:S02]  /*a3e0*/  SYNCS.PHASECHK.TRANS64.TRYWAIT P0, [R0+URZ], R2 ;  /* 0x00000002000075a7 */ /* 0x0022a400080011ff */
[----:B--2---:R-:W-:Y:S05]  /*a3f0*/  @!P0 NANOSLEEP.SYNCS 0x989680 ;  /* 0x009896800000895d */ /* 0x004fea0003900000 */
[----:B------:R-:W2:Y:S02]  /*a400*/  @!P0 SYNCS.PHASECHK.TRANS64 P0, [R0+URZ], R2 ;  /* 0x00000002000085a7 */ /* 0x000ea400080010ff */
[----:B--2---:R-:W-:Y:S05]  /*a410*/  @!P0 BRA `(.L_x_185) ;  /* 0xfffffffc00f08947 */ /* 0x004fea000383ffff */
[----:B------:R-:W-:Y:S05]  /*a420*/  BRA `(.L_x_186) ;  /* 0xffffff8c00a87947 */ /* 0x000fea000383ffff */
.L_x_50:
[----:B------:R-:W-:-:S07]  /*a430*/  MOV R0, UR5 ;  /* 0x0000000500007c02 */ /* 0x000fce0008000f00 */
.L_x_187:
[----:B-1----:R1:W2:Y:S02]  /*a440*/  SYNCS.PHASECHK.TRANS64.TRYWAIT P0, [R0+URZ], R2 ;  /* 0x00000002000075a7 */ /* 0x0022a400080011ff */
[----:B--2---:R-:W-:Y:S05]  /*a450*/  @!P0 NANOSLEEP.SYNCS 0x989680 ;  /* 0x009896800000895d */ /* 0x004fea0003900000 */
[----:B------:R-:W2:Y:S02]  /*a460*/  @!P0 SYNCS.PHASECHK.TRANS64 P0, [R0+URZ], R2 ;  /* 0x00000002000085a7 */ /* 0x000ea400080010ff */
[----:B--2---:R-:W-:Y:S05]  /*a470*/  @!P0 BRA `(.L_x_187) ;  /* 0xfffffffc00f08947 */ /* 0x004fea000383ffff */
[----:B------:R-:W-:Y:S05]  /*a480*/  BRA `(.L_x_188) ;  /* 0xffffff8c00b87947 */ /* 0x000fea000383ffff */
.L_x_51:
[----:B------:R-:W-:-:S07]  /*a490*/  MOV R0, UR5 ;  /* 0x0000000500007c02 */ /* 0x000fce0008000f00 */
.L_x_189:
[----:B-1----:R1:W2:Y:S02]  /*a4a0*/  SYNCS.PHASECHK.TRANS64.TRYWAIT P0, [R0+URZ], R2 ;  /* 0x00000002000075a7 */ /* 0x0022a400080011ff */
[----:B--2---:R-:W-:Y:S05]  /*a4b0*/  @!P0 NANOSLEEP.SYNCS 0x989680 ;  /* 0x009896800000895d */ /* 0x004fea0003900000 */
[----:B------:R-:W2:Y:S02]  /*a4c0*/  @!P0 SYNCS.PHASECHK.TRANS64 P0, [R0+URZ], R2 ;  /* 0x00000002000085a7 */ /* 0x000ea400080010ff */
[----:B--2---:R-:W-:Y:S05]  /*a4d0*/  @!P0 BRA `(.L_x_189) ;  /* 0xfffffffc00f08947 */ /* 0x004fea000383ffff */
[----:B------:R-:W-:Y:S05]  /*a4e0*/  BRA `(.L_x_190) ;  /* 0xffffff8c00c87947 */ /* 0x000fea000383ffff */
.L_x_52:
[----:B------:R-:W-:-:S07]  /*a4f0*/  MOV R0, UR5 ;  /* 0x0000000500007c02 */ /* 0x000fce0008000f00 */
.L_x_191:
[----:B-1----:R1:W2:Y:S02]  /*a500*/  SYNCS.PHASECHK.TRANS64.TRYWAIT P0, [R0+URZ], R2 ;  /* 0x00000002000075a7 */ /* 0x0022a400080011ff */
[----:B--2---:R-:W-:Y:S05]  /*a510*/  @!P0 NANOSLEEP.SYNCS 0x989680 ;  /* 0x009896800000895d */ /* 0x004fea0003900000 */
[----:B------:R-:W2:Y:S02]  /*a520*/  @!P0 SYNCS.PHASECHK.TRANS64 P0, [R0+URZ], R2 ;  /* 0x00000002000085a7 */ /* 0x000ea400080010ff */
[----:B--2---:R-:W-:Y:S05]  /*a530*/  @!P0 BRA `(.L_x_191) ;  /* 0xfffffffc00f08947 */ /* 0x004fea000383ffff */
[----:B------:R-:W-:Y:S05]  /*a540*/  BRA `(.L_x_192) ;  /* 0xffffff8c00d87947 */ /* 0x000fea000383ffff */
.L_x_53:
[----:B------:R-:W-:-:S07]  /*a550*/  MOV R0, UR5 ;  /* 0x0000000500007c02 */ /* 0x000fce0008000f00 */
.L_x_193:
[----:B-1----:R1:W2:Y:S02]  /*a560*/  SYNCS.PHASECHK.TRANS64.TRYWAIT P0, [R0+URZ], R2 ;  /* 0x00000002000075a7 */ /* 0x0022a400080011ff */
[----:B--2---:R-:W-:Y:S05]  /*a570*/  @!P0 NANOSLEEP.SYNCS 0x989680 ;  /* 0x009896800000895d */ /* 0x004fea0003900000 */
[----:B------:R-:W2:Y:S02]  /*a580*/  @!P0 SYNCS.PHASECHK.TRANS64 P0, [R0+URZ], R2 ;  /* 0x00000002000085a7 */ /* 0x000ea400080010ff */
[----:B--2---:R-:W-:Y:S05]  /*a590*/  @!P0 BRA `(.L_x_193) ;  /* 0xfffffffc00f08947 */ /* 0x004fea000383ffff */
[----:B------:R-:W-:Y:S05]  /*a5a0*/  BRA `(.L_x_194) ;  /* 0xffffff8c00e87947 */ /* 0x000fea000383ffff */
.L_x_54:
[----:B------:R-:W-:-:S07]  /*a5b0*/  MOV R0, UR5 ;  /* 0x0000000500007c02 */ /* 0x000fce0008000f00 */
.L_x_195:
[----:B-1----:R1:W2:Y:S02]  /*a5c0*/  SYNCS.PHASECHK.TRANS64.TRYWAIT P0, [R0+URZ], R2 ;  /* 0x00000002000075a7 */ /* 0x0022a400080011ff */
[----:B--2---:R-:W-:Y:S05]  /*a5d0*/  @!P0 NANOSLEEP.SYNCS 0x989680 ;  /* 0x009896800000895d */ /* 0x004fea0003900000 */
[----:B------:R-:W2:Y:S02]  /*a5e0*/  @!P0 SYNCS.PHASECHK.TRANS64 P0, [R0+URZ], R2 ;  /* 0x00000002000085a7 */ /* 0x000ea400080010ff */
[----:B--2---:R-:W-:Y:S05]  /*a5f0*/  @!P0 BRA `(.L_x_195) ;  /* 0xfffffffc00f08947 */ /* 0x004fea000383ffff */
[----:B------:R-:W-:Y:S05]  /*a600*/  BRA `(.L_x_196) ;  /* 0xffffff8c00f87947 */ /* 0x000fea000383ffff */
.L_x_55:
[----:B------:R-:W-:-:S07]  /*a610*/  MOV R0, UR5 ;  /* 0x0000000500007c02 */ /* 0x000fce0008000f00 */
.L_x_197:
[----:B-1----:R1:W2:Y:S02]  /*a620*/  SYNCS.PHASECHK.TRANS64.TRYWAIT P0, [R0+URZ], R2 ;  /* 0x00000002000075a7 */ /* 0x0022a400080011ff */
[----:B--2---:R-:W-:Y:S05]  /*a630*/  @!P0 NANOSLEEP.SYNCS 0x989680 ;  /* 0x009896800000895d */ /* 0x004fea0003900000 */
[----:B------:R-:W2:Y:S02]  /*a640*/  @!P0 SYNCS.PHASECHK.TRANS64 P0, [R0+URZ], R2 ;  /* 0x00000002000085a7 */ /* 0x000ea400080010ff */
[----:B--2---:R-:W-:Y:S05]  /*a650*/  @!P0 BRA `(.L_x_197) ;  /* 0xfffffffc00f08947 */ /* 0x004fea000383ffff */
[----:B------:R-:W-:Y:S05]  /*a660*/  BRA `(.L_x_198) ;  /* 0xffffff9000087947 */ /* 0x000fea000383ffff */
.L_x_56:
[----:B------:R-:W-:-:S07]  /*a670*/  MOV R0, UR5 ;  /* 0x0000000500007c02 */ /* 0x000fce0008000f00 */
.L_x_199:
[----:B-1----:R1:W2:Y:S02]  /*a680*/  SYNCS.PHASECHK.TRANS64.TRYWAIT P0, [R0+URZ], R2 ;  /* 0x00000002000075a7 */ /* 0x0022a400080011ff */
[----:B--2---:R-:W-:Y:S05]  /*a690*/  @!P0 NANOSLEEP.SYNCS 0x989680 ;  /* 0x009896800000895d */ /* 0x004fea0003900000 */
[----:B------:R-:W2:Y:S02]  /*a6a0*/  @!P0 SYNCS.PHASECHK.TRANS64 P0, [R0+URZ], R2 ;  /* 0x00000002000085a7 */ /* 0x000ea400080010ff */
[----:B--2---:R-:W-:Y:S05]  /*a6b0*/  @!P0 BRA `(.L_x_199) ;  /* 0xfffffffc00f08947 */ /* 0x004fea000383ffff */
[----:B------:R-:W-:Y:S05]  /*a6c0*/  BRA `(.L_x_200) ;  /* 0xffffff9000187947 */ /* 0x000fea000383ffff */
.L_x_57:
[----:B------:R-:W-:-:S07]  /*a6d0*/  MOV R0, UR5 ;  /* 0x0000000500007c02 */ /* 0x000fce0008000f00 */
.L_x_201:
[----:B-1----:R1:W2:Y:S02]  /*a6e0*/  SYNCS.PHASECHK.TRANS64.TRYWAIT P0, [R0+URZ], R2 ;  /* 0x00000002000075a7 */ /* 0x0022a400080011ff */
[----:B--2---:R-:W-:Y:S05]  /*a6f0*/  @!P0 NANOSLEEP.SYNCS 0x989680 ;  /* 0x009896800000895d */ /* 0x004fea0003900000 */
[----:B------:R-:W2:Y:S02]  /*a700*/  @!P0 SYNCS.PHASECHK.TRANS64 P0, [R0+URZ], R2 ;  /* 0x00000002000085a7 */ /* 0x000ea400080010ff */
[----:B--2---:R-:W-:Y:S05]  /*a710*/  @!P0 BRA `(.L_x_201) ;  /* 0xfffffffc00f08947 */ /* 0x004fea000383ffff */
[----:B------:R-:W-:Y:S05]  /*a720*/  BRA `(.L_x_202) ;  /* 0xffffff9000287947 */ /* 0x000fea000383ffff */
.L_x_58:
[----:B------:R-:W-:-:S07]  /*a730*/  MOV R0, UR5 ;  /* 0x0000000500007c02 */ /* 0x000fce0008000f00 */
.L_x_203:
[----:B-1----:R1:W2:Y:S02]  /*a740*/  SYNCS.PHASECHK.TRANS64.TRYWAIT P0, [R0+URZ], R2 ;  /* 0x00000002000075a7 */ /* 0x0022a400080011ff */
[----:B--2---:R-:W-:Y:S05]  /*a750*/  @!P0 NANOSLEEP.SYNCS 0x989680 ;  /* 0x009896800000895d */ /* 0x004fea0003900000 */
[----:B------:R-:W2:Y:S02]  /*a760*/  @!P0 SYNCS.PHASECHK.TRANS64 P0, [R0+URZ], R2 ;  /* 0x00000002000085a7 */ /* 0x000ea400080010ff */
[----:B--2---:R-:W-:Y:S05]  /*a770*/  @!P0 BRA `(.L_x_203) ;  /* 0xfffffffc00f08947 */ /* 0x004fea000383ffff */
[----:B------:R-:W-:Y:S05]  /*a780*/  BRA `(.L_x_204) ;  /* 0xffffff9000387947 */ /* 0x000fea000383ffff */
.L_x_59:
[----:B------:R-:W-:-:S07]  /*a790*/  MOV R0, UR5 ;  /* 0x0000000500007c02 */ /* 0x000fce0008000f00 */
.L_x_205:
[----:B-1----:R1:W2:Y:S02]  /*a7a0*/  SYNCS.PHASECHK.TRANS64.TRYWAIT P0, [R0+URZ], R2 ;  /* 0x00000002000075a7 */ /* 0x0022a400080011ff */
[----:B--2---:R-:W-:Y:S05]  /*a7b0*/  @!P0 NANOSLEEP.SYNCS 0x989680 ;  /* 0x009896800000895d */ /* 0x004fea0003900000 */
[----:B------:R-:W2:Y:S02]  /*a7c0*/  @!P0 SYNCS.PHASECHK.TRANS64 P0, [R0+URZ], R2 ;  /* 0x00000002000085a7 */ /* 0x000ea400080010ff */
[----:B--2---:R-:W-:Y:S05]  /*a7d0*/  @!P0 BRA `(.L_x_205) ;  /* 0xfffffffc00f08947 */ /* 0x004fea000383ffff */
[----:B------:R-:W-:Y:S05]  /*a7e0*/  BRA `(.L_x_206) ;  /* 0xffffff9000487947 */ /* 0x000fea000383ffff */
.L_x_60:
[----:B------:R-:W-:-:S07]  /*a7f0*/  MOV R0, UR5 ;  /* 0x0000000500007c02 */ /* 0x000fce0008000f00 */
.L_x_207:
[----:B-1----:R1:W2:Y:S02]  /*a800*/  SYNCS.PHASECHK.TRANS64.TRYWAIT P0, [R0+URZ], R2 ;  /* 0x00000002000075a7 */ /* 0x0022a400080011ff */
[----:B--2---:R-:W-:Y:S05]  /*a810*/  @!P0 NANOSLEEP.SYNCS 0x989680 ;  /* 0x009896800000895d */ /* 0x004fea0003900000 */
[----:B------:R-:W2:Y:S02]  /*a820*/  @!P0 SYNCS.PHASECHK.TRANS64 P0, [R0+URZ], R2 ;  /* 0x00000002000085a7 */ /* 0x000ea400080010ff */
[----:B--2---:R-:W-:Y:S05]  /*a830*/  @!P0 BRA `(.L_x_207) ;  /* 0xfffffffc00f08947 */ /* 0x004fea000383ffff */
[----:B------:R-:W-:Y:S05]  /*a840*/  BRA `(.L_x_208) ;  /* 0xffffff9000587947 */ /* 0x000fea000383ffff */
.L_x_61:
[----:B------:R-:W-:-:S07]  /*a850*/  MOV R0, UR5 ;  /* 0x0000000500007c02 */ /* 0x000fce0008000f00 */
.L_x_209:
[----:B-1----:R1:W2:Y:S02]  /*a860*/  SYNCS.PHASECHK.TRANS64.TRYWAIT P0, [R0+URZ], R2 ;  /* 0x00000002000075a7 */ /* 0x0022a400080011ff */
[----:B--2---:R-:W-:Y:S05]  /*a870*/  @!P0 NANOSLEEP.SYNCS 0x989680 ;  /* 0x009896800000895d */ /* 0x004fea0003900000 */
[----:B------:R-:W2:Y:S02]  /*a880*/  @!P0 SYNCS.PHASECHK.TRANS64 P0, [R0+URZ], R2 ;  /* 0x00000002000085a7 */ /* 0x000ea400080010ff */
[----:B--2---:R-:W-:Y:S05]  /*a890*/  @!P0 BRA `(.L_x_209) ;  /* 0xfffffffc00f08947 */ /* 0x004fea000383ffff */
[----:B------:R-:W-:Y:S05]  /*a8a0*/  BRA `(.L_x_210) ;  /* 0xffffff9000687947 */ /* 0x000fea000383ffff */
.L_x_62:
[----:B------:R-:W-:-:S07]  /*a8b0*/  MOV R0, UR5 ;  /* 0x0000000500007c02 */ /* 0x000fce0008000f00 */
.L_x_211:
[----:B-1----:R1:W2:Y:S02]  /*a8c0*/  SYNCS.PHASECHK.TRANS64.TRYWAIT P0, [R0+URZ], R2 ;  /* 0x00000002000075a7 */ /* 0x0022a400080011ff */
[----:B--2---:R-:W-:Y:S05]  /*a8d0*/  @!P0 NANOSLEEP.SYNCS 0x989680 ;  /* 0x009896800000895d */ /* 0x004fea0003900000 */
[----:B------:R-:W2:Y:S02]  /*a8e0*/  @!P0 SYNCS.PHASECHK.TRANS64 P0, [R0+URZ], R2 ;  /* 0x00000002000085a7 */ /* 0x000ea400080010ff */
[----:B--2---:R-:W-:Y:S05]  /*a8f0*/  @!P0 BRA `(.L_x_211) ;  /* 0xfffffffc00f08947 */ /* 0x004fea000383ffff */
[----:B------:R-:W-:Y:S05]  /*a900*/  BRA `(.L_x_212) ;  /* 0xffffff9000787947 */ /* 0x000fea000383ffff */
.L_x_63:
[----:B------:R-:W-:-:S07]  /*a910*/  MOV R0, UR5 ;  /* 0x0000000500007c02 */ /* 0x000fce0008000f00 */
.L_x_213:
[----:B-1----:R1:W2:Y:S02]  /*a920*/  SYNCS.PHASECHK.TRANS64.TRYWAIT P0, [R0+URZ], R2 ;  /* 0x00000002000075a7 */ /* 0x0022a400080011ff */
[----:B--2---:R-:W-:Y:S05]  /*a930*/  @!P0 NANOSLEEP.SYNCS 0x989680 ;  /* 0x009896800000895d */ /* 0x004fea0003900000 */
[----:B------:R-:W2:Y:S02]  /*a940*/  @!P0 SYNCS.PHASECHK.TRANS64 P0, [R0+URZ], R2 ;  /* 0x00000002000085a7 */ /* 0x000ea400080010ff */
[----:B--2---:R-:W-:Y:S05]  /*a950*/  @!P0 BRA `(.L_x_213) ;  /* 0xfffffffc00f08947 */ /* 0x004fea000383ffff */
[----:B------:R-:W-:Y:S05]  /*a960*/  BRA `(.L_x_214) ;  /* 0xffffff9000887947 */ /* 0x000fea000383ffff */
.L_x_64:
[----:B------:R-:W-:-:S07]  /*a970*/  MOV R0, UR5 ;  /* 0x0000000500007c02 */ /* 0x000fce0008000f00 */
.L_x_215:
[----:B-1----:R1:W2:Y:S02]  /*a980*/  SYNCS.PHASECHK.TRANS64.TRYWAIT P0, [R0+URZ], R2 ;  /* 0x00000002000075a7 */ /* 0x0022a400080011ff */
[----:B--2---:R-:W-:Y:S05]  /*a990*/  @!P0 NANOSLEEP.SYNCS 0x989680 ;  /* 0x009896800000895d */ /* 0x004fea0003900000 */
[----:B------:R-:W2:Y:S02]  /*a9a0*/  @!P0 SYNCS.PHASECHK.TRANS64 P0, [R0+URZ], R2 ;  /* 0x00000002000085a7 */ /* 0x000ea400080010ff */
[----:B--2---:R-:W-:Y:S05]  /*a9b0*/  @!P0 BRA `(.L_x_215) ;  /* 0xfffffffc00f08947 */ /* 0x004fea000383ffff */
[----:B------:R-:W-:Y:S05]  /*a9c0*/  BRA `(.L_x_216) ;  /* 0xffffff9000987947 */ /* 0x000fea000383ffff */
.L_x_65:
[----:B------:R-:W-:-:S07]  /*a9d0*/  MOV R0, UR5 ;  /* 0x0000000500007c02 */ /* 0x000fce0008000f00 */
.L_x_217:
[----:B-1----:R1:W2:Y:S02]  /*a9e0*/  SYNCS.PHASECHK.TRANS64.TRYWAIT P0, [R0+URZ], R2 ;  /* 0x00000002000075a7 */ /* 0x0022a400080011ff */
[----:B--2---:R-:W-:Y:S05]  /*a9f0*/  @!P0 NANOSLEEP.SYNCS 0x989680 ;  /* 0x009896800000895d */ /* 0x004fea0003900000 */
[----:B------:R-:W2:Y:S02]  /*aa00*/  @!P0 SYNCS.PHASECHK.TRANS64 P0, [R0+URZ], R2 ;  /* 0x00000002000085a7 */ /* 0x000ea400080010ff */
[----:B--2---:R-:W-:Y:S05]  /*aa10*/  @!P0 BRA `(.L_x_217) ;  /* 0xfffffffc00f08947 */ /* 0x004fea000383ffff */
[----:B------:R-:W-:Y:S05]  /*aa20*/  BRA `(.L_x_218) ;  /* 0xffffff9000a87947 */ /* 0x000fea000383ffff */
.L_x_68:
[----:B------:R-:W-:-:S07]  /*aa30*/  MOV R4, UR4 ;  /* 0x0000000400047c02 */ /* 0x000fce0008000f00 */
.L_x_219:
[----:B--2---:R2:W3:Y:S02]  /*aa40*/  SYNCS.PHASECHK.TRANS64.TRYWAIT P1, [R4+URZ+0x1f8], R6 ;  /* 0x0001f806040075a7 */ /* 0x0044e400080211ff */
[----:B---3--:R-:W-:Y:S05]  /*aa50*/  @!P1 NANOSLEEP.SYNCS 0x989680 ;  /* 0x009896800000995d */ /* 0x008fea0003900000 */
[----:B------:R-:W3:Y:S02]  /*aa60*/  @!P1 SYNCS.PHASECHK.TRANS64 P1, [R4+URZ+0x1f8], R6 ;  /* 0x0001f806040095a7 */ /* 0x000ee400080210ff */
[----:B---3--:R-:W-:Y:S05]  /*aa70*/  @!P1 BRA `(.L_x_219) ;  /* 0xfffffffc00f09947 */ /* 0x008fea000383ffff */
[----:B------:R-:W-:Y:S05]  /*aa80*/  BRA `(.L_x_220) ;  /* 0xffffff9400187947 */ /* 0x000fea000383ffff */
.L_x_69:
[----:B--2---:R-:W-:-:S07]  /*aa90*/  MOV R4, UR4 ;  /* 0x0000000400047c02 */ /* 0x004fce0008000f00 */
.L_x_221:
[----:B--2---:R2:W3:Y:S02]  /*aaa0*/  SYNCS.PHASECHK.TRANS64.TRYWAIT P1, [R4+URZ+0x1f0], R5 ;  /* 0x0001f005040075a7 */ /* 0x0044e400080211ff */
[----:B---3--:R-:W-:Y:S05]  /*aab0*/  @!P1 NANOSLEEP.SYNCS 0x989680 ;  /* 0x009896800000995d */ /* 0x008fea0003900000 */
[----:B------:R-:W3:Y:S02]  /*aac0*/  @!P1 SYNCS.PHASECHK.TRANS64 P1, [R4+URZ+0x1f0], R5 ;  /* 0x0001f005040095a7 */ /* 0x000ee400080210ff */
[----:B---3--:R-:W-:Y:S05]  /*aad0*/  @!P1 BRA `(.L_x_221) ;  /* 0xfffffffc00f09947 */ /* 0x008fea000383ffff */
[----:B------:R-:W-:Y:S05]  /*aae0*/  BRA `(.L_x_222) ;  /* 0xffffff9400207947 */ /* 0x000fea000383ffff */
.L_x_79:
[----:B--2---:R-:W-:-:S04]  /*aaf0*/  MOV R5, UR5 ;  /* 0x0000000500057c02 */ /* 0x004fc80008000f00 */
[----:B------:R2:W3:Y:S03]  /*ab00*/  SYNCS.PHASECHK.TRANS64.TRYWAIT P0, [R5+URZ+0x8], R6 ;  /* 0x00000806050075a7 */ /* 0x0004e600080011ff */
[----:B---3--:R-:W-:Y:S05]  /*ab10*/  @!P0 NANOSLEEP.SYNCS 0x989680 ;  /* 0x009896800000895d */ /* 0x008fea0003900000 */
[----:B------:R-:W3:Y:S02]  /*ab20*/  @!P0 SYNCS.PHASECHK.TRANS64 P0, [R5+URZ+0x8], R6 ;  /* 0x00000806050085a7 */ /* 0x000ee400080010ff */
[----:B---3--:R-:W-:Y:S05]  /*ab30*/  @!P0 BRA `(.L_x_79) ;  /* 0xfffffffc00ec8947 */ /* 0x008fea000383ffff */
[----:B------:R-:W-:Y:S05]  /*ab40*/  BRA `(.L_x_78) ;  /* 0xffffff9400ec7947 */ /* 0x000fea000383ffff */
.L_x_81:
[----:B------:R-:W-:Y:S01]  /*ab50*/  BSSY B0, `(.L_x_223) ;  /* 0x0000006000007945 */ /* 0x000fe20003800000 */
[----:B------:R-:W-:-:S07]  /*ab60*/  MOV R15, 0xffffffff ;  /* 0xffffffff000f7802 */ /* 0x000fce0000000f00 */
[----:B-12--5:R-:W-:Y:S05]  /*ab70*/  WARPSYNC.COLLECTIVE R15, `(.L_x_224) ;  /* 0x000000000f0c7348 */ /* 0x026fea0003c00000 */
[----:B------:R-:W-:Y:S02]  /*ab80*/  ELECT P6, UR79, PT ;  /* 0x00000000004f782f */ /* 0x000fe400038c0000 */
[----:B------:R-:W-:Y:S01]  /*ab90*/  MOV R14, UR79 ;  /* 0x0000004f000e7c02 */ /* 0x000fe20008000f00 */
[----:B-12--5:R-:W-:Y:S10]  /*aba0*/  ENDCOLLECTIVE ;  /* 0x000000000000791b */ /* 0x026ff40003800000 */
.L_x_224:
[----:B------:R-:W-:Y:S05]  /*abb0*/  BSYNC B0 ;  /* 0x0000000000007941 */ /* 0x000fea0003800000 */
.L_x_223:
[----:B------:R-:W-:Y:S05]  /*abc0*/  BRA `(.L_x_225) ;  /* 0xffffff98001c7947 */ /* 0x000fea000383ffff */
.L_x_83:
[----:B--2---:R-:W-:-:S04]  /*abd0*/  MOV R3, UR5 ;  /* 0x0000000500037c02 */ /* 0x004fc80008000f00 */
[----:B------:R2:W3:Y:S03]  /*abe0*/  SYNCS.PHASECHK.TRANS64.TRYWAIT P0, [R3+URZ+0x8], R4 ;  /* 0x00000804030075a7 */ /* 0x0004e600080011ff */
[----:B---3--:R-:W-:Y:S05]  /*abf0*/  @!P0 NANOSLEEP.SYNCS 0x989680 ;  /* 0x009896800000895d */ /* 0x008fea0003900000 */
[----:B------:R-:W3:Y:S02]  /*ac00*/  @!P0 SYNCS.PHASECHK.TRANS64 P0, [R3+URZ+0x8], R4 ;  /* 0x00000804030085a7 */ /* 0x000ee400080010ff */
[----:B---3--:R-:W-:Y:S05]  /*ac10*/  @!P0 BRA `(.L_x_83) ;  /* 0xfffffffc00ec8947 */ /* 0x008fea000383ffff */
[----:B------:R-:W-:Y:S05]  /*ac20*/  BRA `(.L_x_82) ;  /* 0xffffff9800207947 */ /* 0x000fea000383ffff */
.L_x_84:
[----:B------:R-:W-:-:S07]  /*ac30*/  MOV R4, UR17 ;  /* 0x0000001100047c02 */ /* 0x000fce0008000f00 */
.L_x_226:
[----:B-1----:R1:W2:Y:S02]  /*ac40*/  SYNCS.PHASECHK.TRANS64.TRYWAIT P0, [R4+URZ+0x1f0], R5 ;  /* 0x0001f005040075a7 */ /* 0x0022a400080011ff */
[----:B--2---:R-:W-:Y:S05]  /*ac50*/  @!P0 NANOSLEEP.SYNCS 0x989680 ;  /* 0x009896800000895d */ /* 0x004fea0003900000 */
[----:B------:R-:W2:Y:S02]  /*ac60*/  @!P0 SYNCS.PHASECHK.TRANS64 P0, [R4+URZ+0x1f0], R5 ;  /* 0x0001f005040085a7 */ /* 0x000ea400080010ff */
[----:B--2---:R-:W-:Y:S05]  /*ac70*/  @!P0 BRA `(.L_x_226) ;  /* 0xfffffffc00f08947 */ /* 0x004fea000383ffff */
[----:B------:R-:W-:Y:S05]  /*ac80*/  BRA `(.L_x_227) ;  /* 0xffffff9c00087947 */ /* 0x000fea000383ffff */
.L_x_86:
[----:B------:R-:W-:-:S07]  /*ac90*/  MOV R4, UR22 ;  /* 0x0000001600047c02 */ /* 0x000fce0008000f00 */
.L_x_228:
[----:B-1----:R1:W2:Y:S02]  /*aca0*/  SYNCS.PHASECHK.TRANS64.TRYWAIT P0, [R4+URZ+0x210], R5 ;  /* 0x00021005040075a7 */ /* 0x0022a400080011ff */
[----:B--2---:R-:W-:Y:S05]  /*acb0*/  @!P0 NANOSLEEP.SYNCS 0x989680 ;  /* 0x009896800000895d */ /* 0x004fea0003900000 */
[----:B------:R-:W2:Y:S02]  /*acc0*/  @!P0 SYNCS.PHASECHK.TRANS64 P0, [R4+URZ+0x210], R5 ;  /* 0x00021005040085a7 */ /* 0x000ea400080010ff */
[----:B--2---:R-:W-:Y:S05]  /*acd0*/  @!P0 BRA `(.L_x_228) ;  /* 0xfffffffc00f08947 */ /* 0x004fea000383ffff */
[----:B------:R-:W-:Y:S05]  /*ace0*/  BRA `(.L_x_85) ;  /* 0xffffff9c00287947 */ /* 0x000fea000383ffff */
.L_x_90:
[----:B-1----:R-:W-:Y:S07]  /*acf0*/  MOV R4, UR10 ;  /* 0x0000000a00047c02 */ /* 0x002fee0008000f00 */
.L_x_229:
[----:B-1----:R1:W2:Y:S02]  /*ad00*/  SYNCS.PHASECHK.TRANS64.TRYWAIT P0, [R4+URZ], R6 ;  /* 0x00000006040075a7 */ /* 0x0022a400080011ff */
[----:B--2---:R-:W-:Y:S05]  /*ad10*/  @!P0 NANOSLEEP.SYNCS 0x989680 ;  /* 0x009896800000895d */ /* 0x004fea0003900000 */
[----:B------:R-:W2:Y:S02]  /*ad20*/  @!P0 SYNCS.PHASECHK.TRANS64 P0, [R4+URZ], R6 ;  /* 0x00000006040085a7 */ /* 0x000ea400080010ff */
[----:B--2---:R-:W-:Y:S05]  /*ad30*/  @!P0 BRA `(.L_x_229) ;  /* 0xfffffffc00f08947 */ /* 0x004fea000383ffff */
[----:B------:R-:W-:Y:S05]  /*ad40*/  BRA `(.L_x_89) ;  /* 0xffffff9c004c7947 */ /* 0x000fea000383ffff */
.L_x_94:
[----:B--2---:R-:W-:-:S07]  /*ad50*/  MOV R0, UR4 ;  /* 0x0000000400007c02 */ /* 0x004fce0008000f00 */
.L_x_230:
[----:B-1----:R1:W2:Y:S02]  /*ad60*/  SYNCS.PHASECHK.TRANS64.TRYWAIT P0, [R0+URZ], R2 ;  /* 0x00000002000075a7 */ /* 0x0022a400080011ff */
[----:B--2---:R-:W-:Y:S05]  /*ad70*/  @!P0 NANOSLEEP.SYNCS 0x989680 ;  /* 0x009896800000895d */ /* 0x004fea0003900000 */
[----:B------:R-:W2:Y:S02]  /*ad80*/  @!P0 SYNCS.PHASECHK.TRANS64 P0, [R0+URZ], R2 ;  /* 0x00000002000085a7 */ /* 0x000ea400080010ff */
[----:B--2---:R-:W-:Y:S05]  /*ad90*/  @!P0 BRA `(.L_x_230) ;  /* 0xfffffffc00f08947 */ /* 0x004fea000383ffff */
[----:B------:R-:W-:Y:S05]  /*ada0*/  BRA `(.L_x_231) ;  /* 0xffffffa000247947 */ /* 0x000fea000383ffff */
.L_x_97:
[----:B------:R-:W-:-:S07]  /*adb0*/  MOV R0, UR17 ;  /* 0x0000001100007c02 */ /* 0x000fce0008000f00 */
.L_x_232:
[----:B-1----:R1:W2:Y:S02]  /*adc0*/  SYNCS.PHASECHK.TRANS64.TRYWAIT P1, [R0+URZ+0x220], R2 ;  /* 0x00022002000075a7 */ /* 0x0022a400080211ff */
[----:B--2---:R-:W-:Y:S05]  /*add0*/  @!P1 NANOSLEEP.SYNCS 0x989680 ;  /* 0x009896800000995d */ /* 0x004fea0003900000 */
[----:B------:R-:W2:Y:S02]  /*ade0*/  @!P1 SYNCS.PHASECHK.TRANS64 P1, [R0+URZ+0x220], R2 ;  /* 0x00022002000095a7 */ /* 0x000ea400080210ff */
[----:B--2---:R-:W-:Y:S05]  /*adf0*/  @!P1 BRA `(.L_x_232) ;  /* 0xfffffffc00f09947 */ /* 0x004fea000383ffff */
[----:B------:R-:W-:Y:S05]  /*ae00*/  BRA `(.L_x_233) ;  /* 0xffffffa000707947 */ /* 0x000fea000383ffff */
.L_x_102:
[----:B------:R-:W-:Y:S07]  /*ae10*/  MOV R2, UR31 ;  /* 0x0000001f00027c02 */ /* 0x000fee0008000f00 */
.L_x_234:
[----:B-1----:R1:W2:Y:S02]  /*ae20*/  SYNCS.PHASECHK.TRANS64.TRYWAIT P0, [R2+URZ+0x1f0], R3 ;  /* 0x0001f003020075a7 */ /* 0x0022a400080011ff */
[----:B--2---:R-:W-:Y:S05]  /*ae30*/  @!P0 NANOSLEEP.SYNCS 0x989680 ;  /* 0x009896800000895d */ /* 0x004fea0003900000 */
[----:B------:R-:W2:Y:S02]  /*ae40*/  @!P0 SYNCS.PHASECHK.TRANS64 P0, [R2+URZ+0x1f0], R3 ;  /* 0x0001f003020085a7 */ /* 0x000ea400080010ff */
[----:B--2---:R-:W-:Y:S05]  /*ae50*/  @!P0 BRA `(.L_x_234) ;  /* 0xfffffffc00f08947 */ /* 0x004fea000383ffff */
[----:B------:R-:W-:Y:S05]  /*ae60*/  BRA `(.L_x_235) ;  /* 0xffffffa400c47947 */ /* 0x000fea000383ffff */
.L_x_105:
[----:B------:R-:W-:Y:S07]  /*ae70*/  MOV R2, UR31 ;  /* 0x0000001f00027c02 */ /* 0x000fee0008000f00 */
.L_x_236:
[----:B-1----:R1:W2:Y:S02]  /*ae80*/  SYNCS.PHASECHK.TRANS64.TRYWAIT P2, [R2+URZ+0x1e8], R3 ;  /* 0x0001e803020075a7 */ /* 0x0022a400080411ff */
[----:B--2---:R-:W-:Y:S05]  /*ae90*/  @!P2 NANOSLEEP.SYNCS 0x989680 ;  /* 0x009896800000a95d */ /* 0x004fea0003900000 */
[----:B------:R-:W2:Y:S02]  /*aea0*/  @!P2 SYNCS.PHASECHK.TRANS64 P2, [R2+URZ+0x1e8], R3 ;  /* 0x0001e8030200a5a7 */ /* 0x000ea400080410ff */
[----:B--2---:R-:W-:Y:S05]  /*aeb0*/  @!P2 BRA `(.L_x_236) ;  /* 0xfffffffc00f0a947 */ /* 0x004fea000383ffff */
[----:B------:R-:W-:Y:S05]  /*aec0*/  BRA `(.L_x_104) ;  /* 0xffffffac00287947 */ /* 0x000fea000383ffff */
.L_x_108:
[----:B-1----:R-:W-:Y:S07]  /*aed0*/  MOV R2, UR31 ;  /* 0x0000001f00027c02 */ /* 0x002fee0008000f00 */
.L_x_237:
[----:B-1----:R1:W2:Y:S02]  /*aee0*/  SYNCS.PHASECHK.TRANS64.TRYWAIT P1, [R2+URZ+0x1c0], R8 ;  /* 0x0001c008020075a7 */ /* 0x0022a400080211ff */
[----:B--2---:R-:W-:Y:S05]  /*aef0*/  @!P1 NANOSLEEP.SYNCS 0x989680 ;  /* 0x009896800000995d */ /* 0x004fea0003900000 */
[----:B------:R-:W2:Y:S02]  /*af00*/  @!P1 SYNCS.PHASECHK.TRANS64 P1, [R2+URZ+0x1c0], R8 ;  /* 0x0001c008020095a7 */ /* 0x000ea400080210ff */
[----:B--2---:R-:W-:Y:S05]  /*af10*/  @!P1 BRA `(.L_x_237) ;  /* 0xfffffffc00f09947 */ /* 0x004fea000383ffff */
[----:B------:R-:W-:Y:S05]  /*af20*/  BRA `(.L_x_238) ;  /* 0xffffffac00b87947 */ /* 0x000fea000383ffff */
.L_x_109:
[----:B------:R-:W-:Y:S07]  /*af30*/  MOV R2, UR31 ;  /* 0x0000001f00027c02 */ /* 0x000fee0008000f00 */
.L_x_239:
[----:B-1----:R1:W2:Y:S02]  /*af40*/  SYNCS.PHASECHK.TRANS64.TRYWAIT P1, [R2+URZ+0x1c8], R8 ;  /* 0x0001c808020075a7 */ /* 0x0022a400080211ff */
[----:B--2---:R-:W-:Y:S05]  /*af50*/  @!P1 NANOSLEEP.SYNCS 0x989680 ;  /* 0x009896800000995d */ /* 0x004fea0003900000 */
[----:B------:R-:W2:Y:S02]  /*af60*/  @!P1 SYNCS.PHASECHK.TRANS64 P1, [R2+URZ+0x1c8], R8 ;  /* 0x0001c808020095a7 */ /* 0x000ea400080210ff */
[----:B--2---:R-:W-:Y:S05]  /*af70*/  @!P1 BRA `(.L_x_239) ;  /* 0xfffffffc00f09947 */ /* 0x004fea000383ffff */
[----:B------:R-:W-:Y:S05]  /*af80*/  BRA `(.L_x_240) ;  /* 0xffffffb000107947 */ /* 0x000fea000383ffff */
.L_x_110:
[----:B------:R-:W-:Y:S07]  /*af90*/  MOV R2, UR31 ;  /* 0x0000001f00027c02 */ /* 0x000fee0008000f00 */
.L_x_241:
[----:B-1----:R1:W2:Y:S02]  /*afa0*/  SYNCS.PHASECHK.TRANS64.TRYWAIT P1, [R2+URZ+0x1d0], R8 ;  /* 0x0001d008020075a7 */ /* 0x0022a400080211ff */
[----:B--2---:R-:W-:Y:S05]  /*afb0*/  @!P1 NANOSLEEP.SYNCS 0x989680 ;  /* 0x009896800000995d */ /* 0x004fea0003900000 */
[----:B------:R-:W2:Y:S02]  /*afc0*/  @!P1 SYNCS.PHASECHK.TRANS64 P1, [R2+URZ+0x1d0], R8 ;  /* 0x0001d008020095a7 */ /* 0x000ea400080210ff */
[----:B--2---:R-:W-:Y:S05]  /*afd0*/  @!P1 BRA `(.L_x_241) ;  /* 0xfffffffc00f09947 */ /* 0x004fea000383ffff */
[----:B------:R-:W-:Y:S05]  /*afe0*/  BRA `(.L_x_242) ;  /* 0xffffffb000787947 */ /* 0x000fea000383ffff */
.L_x_111:
[----:B------:R-:W-:Y:S07]  /*aff0*/  MOV R2, UR31 ;  /* 0x0000001f00027c02 */ /* 0x000fee0008000f00 */
.L_x_243:
[----:B-1----:R1:W2:Y:S02]  /*b000*/  SYNCS.PHASECHK.TRANS64.TRYWAIT P0, [R2+URZ+0x1d8], R8 ;  /* 0x0001d808020075a7 */ /* 0x0022a400080011ff */
[----:B--2---:R-:W-:Y:S05]  /*b010*/  @!P0 NANOSLEEP.SYNCS 0x989680 ;  /* 0x009896800000895d */ /* 0x004fea0003900000 */
[----:B------:R-:W2:Y:S02]  /*b020*/  @!P0 SYNCS.PHASECHK.TRANS64 P0, [R2+URZ+0x1d8], R8 ;  /* 0x0001d808020085a7 */ /* 0x000ea400080010ff */
[----:B--2---:R-:W-:Y:S05]  /*b030*/  @!P0 BRA `(.L_x_243) ;  /* 0xfffffffc00f08947 */ /* 0x004fea000383ffff */
[----:B------:R-:W-:Y:S05]  /*b040*/  BRA `(.L_x_244) ;  /* 0xffffffb000e87947 */ /* 0x000fea000383ffff */
.L_x_113:
[----:B--2---:R-:W-:-:S07]  /*b050*/  MOV R0, UR31 ;  /* 0x0000001f00007c02 */ /* 0x004fce0008000f00 */
.L_x_245:
[----:B-1----:R1:W2:Y:S02]  /*b060*/  SYNCS.PHASECHK.TRANS64.TRYWAIT P0, [R0+URZ+0x1c0], R2 ;  /* 0x0001c002000075a7 */ /* 0x0022a400080011ff */
[----:B--2---:R-:W-:Y:S05]  /*b070*/  @!P0 NANOSLEEP.SYNCS 0x989680 ;  /* 0x009896800000895d */ /* 0x004fea0003900000 */
[----:B------:R-:W2:Y:S02]  /*b080*/  @!P0 SYNCS.PHASECHK.TRANS64 P0, [R0+URZ+0x1c0], R2 ;  /* 0x0001c002000085a7 */ /* 0x000ea400080010ff */
[----:B--2---:R-:W-:Y:S05]  /*b090*/  @!P0 BRA `(.L_x_245) ;  /* 0xfffffffc00f08947 */ /* 0x004fea000383ffff */
[----:B------:R-:W-:Y:S05]  /*b0a0*/  BRA `(.L_x_246) ;  /* 0xffffffb400707947 */ /* 0x000fea000383ffff */
.L_x_114:
[----:B-12---:R-:W-:-:S07]  /*b0b0*/  MOV R0, UR31 ;  /* 0x0000001f00007c02 */ /* 0x006fce0008000f00 */
.L_x_247:
[----:B-1----:R1:W2:Y:S02]  /*b0c0*/  SYNCS.PHASECHK.TRANS64.TRYWAIT P0, [R0+URZ+0x1c8], R2 ;  /* 0x0001c802000075a7 */ /* 0x0022a400080011ff */
[----:B--2---:R-:W-:Y:S05]  /*b0d0*/  @!P0 NANOSLEEP.SYNCS 0x989680 ;  /* 0x009896800000895d */ /* 0x004fea0003900000 */
[----:B------:R-:W2:Y:S02]  /*b0e0*/  @!P0 SYNCS.PHASECHK.TRANS64 P0, [R0+URZ+0x1c8], R2 ;  /* 0x0001c802000085a7 */ /* 0x000ea400080010ff */
[----:B--2---:R-:W-:Y:S05]  /*b0f0*/  @!P0 BRA `(.L_x_247) ;  /* 0xfffffffc00f08947 */ /* 0x004fea000383ffff */
[----:B------:R-:W-:Y:S05]  /*b100*/  BRA `(.L_x_248) ;  /* 0xffffffb400607947 */ /* 0x000fea000383ffff */
.L_x_115:
[----:B-12---:R-:W-:-:S07]  /*b110*/  MOV R0, UR31 ;  /* 0x0000001f00007c02 */ /* 0x006fce0008000f00 */
.L_x_249:
[----:B-1----:R1:W2:Y:S02]  /*b120*/  SYNCS.PHASECHK.TRANS64.TRYWAIT P0, [R0+URZ+0x1d0], R2 ;  /* 0x0001d002000075a7 */ /* 0x0022a400080011ff */
[----:B--2---:R-:W-:Y:S05]  /*b130*/  @!P0 NANOSLEEP.SYNCS 0x989680 ;  /* 0x009896800000895d */ /* 0x004fea0003900000 */
[----:B------:R-:W2:Y:S02]  /*b140*/  @!P0 SYNCS.PHASECHK.TRANS64 P0, [R0+URZ+0x1d0], R2 ;  /* 0x0001d002000085a7 */ /* 0x000ea400080010ff */
[----:B--2---:R-:W-:Y:S05]  /*b150*/  @!P0 BRA `(.L_x_249) ;  /* 0xfffffffc00f08947 */ /* 0x004fea000383ffff */
[----:B------:R-:W-:Y:S05]  /*b160*/  BRA `(.L_x_250) ;  /* 0xffffffb400507947 */ /* 0x000fea000383ffff */
.L_x_117:
[----:B------:R-:W-:Y:S07]  /*b170*/  MOV R0, UR44 ;  /* 0x0000002c00007c02 */ /* 0x000fee0008000f00 */
.L_x_251:
[----:B-1----:R1:W2:Y:S02]  /*b180*/  SYNCS.PHASECHK.TRANS64.TRYWAIT P0, [R0+URZ+0x1f0], R2 ;  /* 0x0001f002000075a7 */ /* 0x0022a400080011ff */
[----:B--2---:R-:W-:Y:S05]  /*b190*/  @!P0 NANOSLEEP.SYNCS 0x989680 ;  /* 0x009896800000895d */ /* 0x004fea0003900000 */
[----:B------:R-:W2:Y:S02]  /*b1a0*/  @!P0 SYNCS.PHASECHK.TRANS64 P0, [R0+URZ+0x1f0], R2 ;  /* 0x0001f002000085a7 */ /* 0x000ea400080010ff */
[----:B--2---:R-:W-:Y:S05]  /*b1b0*/  @!P0 BRA `(.L_x_251) ;  /* 0xfffffffc00f08947 */ /* 0x004fea000383ffff */
[----:B------:R-:W-:Y:S05]  /*b1c0*/  BRA `(.L_x_252) ;  /* 0xffffffb8002c7947 */ /* 0x000fea000383ffff */
.L_x_128:
[----:B-1----:R-:W-:Y:S04]  /*b1d0*/  MOV R2, UR44 ;  /* 0x0000002c00027c02 */ /* 0x002fe80008000f00 */
[----:B------:R1:W3:Y:S03]  /*b1e0*/  SYNCS.PHASECHK.TRANS64.TRYWAIT P1, [R2+URZ+0x1a0], R3 ;  /* 0x0001a003020075a7 */ /* 0x0002e600080211ff */
[----:B---3--:R-:W-:Y:S05]  /*b1f0*/  @!P1 NANOSLEEP.SYNCS 0x989680 ;  /* 0x009896800000995d */ /* 0x008fea0003900000 */
[----:B------:R-:W3:Y:S02]  /*b200*/  @!P1 SYNCS.PHASECHK.TRANS64 P1, [R2+URZ+0x1a0], R3 ;  /* 0x0001a003020095a7 */ /* 0x000ee400080210ff */
[----:B---3--:R-:W-:Y:S05]  /*b210*/  @!P1 BRA `(.L_x_128) ;  /* 0xfffffffc00ec9947 */ /* 0x008fea000383ffff */
[----:B------:R-:W-:Y:S05]  /*b220*/  BRA `(.L_x_127) ;  /* 0xffffffc400e87947 */ /* 0x000fea000383ffff */
.L_x_130:
[----:B-1----:R1:W2:Y:S02]  /*b230*/  SYNCS.PHASECHK.TRANS64.TRYWAIT P0, [R63+URZ+0x200], R0 ;  /* 0x000200003f0075a7 */ /* 0x0022a400080011ff */
[----:B--2---:R-:W-:Y:S05]  /*b240*/  @!P0 NANOSLEEP.SYNCS 0x989680 ;  /* 0x009896800000895d */ /* 0x004fea0003900000 */
[----:B------:R-:W2:Y:S02]  /*b250*/  @!P0 SYNCS.PHASECHK.TRANS64 P0, [R63+URZ+0x200], R0 ;  /* 0x000200003f0085a7 */ /* 0x000ea400080010ff */
[----:B--2---:R-:W-:Y:S05]  /*b260*/  @!P0 BRA `(.L_x_130) ;  /* 0xfffffffc00f08947 */ /* 0x004fea000383ffff */
[----:B------:R-:W-:Y:S05]  /*b270*/  BRA `(.L_x_129) ;  /* 0xffffffc800087947 */ /* 0x000fea000383ffff */
.L_x_139:
[----:B--2---:R2:W3:Y:S02]  /*b280*/  SYNCS.PHASECHK.TRANS64.TRYWAIT P0, [R4+URZ+0x1a0], R0 ;  /* 0x0001a000040075a7 */ /* 0x0044e400080011ff */
[----:B---3--:R-:W-:Y:S05]  /*b290*/  @!P0 NANOSLEEP.SYNCS 0x989680 ;  /* 0x009896800000895d */ /* 0x008fea0003900000 */
[----:B------:R-:W3:Y:S02]  /*b2a0*/  @!P0 SYNCS.PHASECHK.TRANS64 P0, [R4+URZ+0x1a0], R0 ;  /* 0x0001a000040085a7 */ /* 0x000ee400080010ff */
[----:B---3--:R-:W-:Y:S05]  /*b2b0*/  @!P0 BRA `(.L_x_139) ;  /* 0xfffffffc00f08947 */ /* 0x008fea000383ffff */
[----:B------:R-:W-:Y:S05]  /*b2c0*/  BRA `(.L_x_138) ;  /* 0xffffffd000247947 */ /* 0x000fea000383ffff */
.L_x_147:
[----:B--2---:R2:W3:Y:S02]  /*b2d0*/  SYNCS.PHASECHK.TRANS64.TRYWAIT P0, [R2+URZ+0x1a0], R4 ;  /* 0x0001a004020075a7 */ /* 0x0044e400080011ff */
[----:B---3--:R-:W-:Y:S05]  /*b2e0*/  @!P0 NANOSLEEP.SYNCS 0x989680 ;  /* 0x009896800000895d */ /* 0x008fea0003900000 */
[----:B------:R-:W3:Y:S02]  /*b2f0*/  @!P0 SYNCS.PHASECHK.TRANS64 P0, [R2+URZ+0x1a0], R4 ;  /* 0x0001a004020085a7 */ /* 0x000ee400080010ff */
[----:B---3--:R-:W-:Y:S05]  /*b300*/  @!P0 BRA `(.L_x_147) ;  /* 0xfffffffc00f08947 */ /* 0x008fea000383ffff */
[----:B------:R-:W-:Y:S05]  /*b310*/  BRA `(.L_x_146) ;  /* 0xffffffd800447947 */ /* 0x000fea000383ffff */
.L_x_155:
[----:B--2---:R2:W3:Y:S02]  /*b320*/  SYNCS.PHASECHK.TRANS64.TRYWAIT P0, [R3+URZ+0x1a0], R0 ;  /* 0x0001a000030075a7 */ /* 0x0044e400080011ff */
[----:B---3--:R-:W-:Y:S05]  /*b330*/  @!P0 NANOSLEEP.SYNCS 0x989680 ;  /* 0x009896800000895d */ /* 0x008fea0003900000 */
[----:B------:R-:W3:Y:S02]  /*b340*/  @!P0 SYNCS.PHASECHK.TRANS64 P0, [R3+URZ+0x1a0], R0 ;  /* 0x0001a000030085a7 */ /* 0x000ee400080010ff */
[----:B---3--:R-:W-:Y:S05]  /*b350*/  @!P0 BRA `(.L_x_155) ;  /* 0xfffffffc00f08947 */ /* 0x008fea000383ffff */
[----:B------:R-:W-:Y:S05]  /*b360*/  BRA `(.L_x_154) ;  /* 0xffffffe000607947 */ /* 0x000fea000383ffff */
        .weak           $__internal_0_$__cuda_sm10x_tcgen05_guardrail_trap_col_being_dealloced_not_returned_by_alloc
        .type           $__internal_0_$__cuda_sm10x_tcgen05_guardrail_trap_col_being_dealloced_not_returned_by_alloc,@function
        .size           $__internal_0_$__cuda_sm10x_tcgen05_guardrail_trap_col_being_dealloced_not_returned_by_alloc,($__internal_1_$__cuda_sm10x_tcgen05_guardrail_trap_phase_invalid_during_alloc - $__internal_0_$__cuda_sm10x_tcgen05_guardrail_trap_col_being_dealloced_not_returned_by_alloc)
$__internal_0_$__cuda_sm10x_tcgen05_guardrail_trap_col_being_dealloced_not_returned_by_alloc:
[----:B------:R-:W-:Y:S05]  /*b370*/  BPT.TRAP 0x1 ;  /* 0x000000040000795c */ /* 0x000fea0000300000 */
[----:B------:R-:W-:-:S04]  /*b380*/  HFMA2 R3, -RZ, RZ, 0, 0 ;  /* 0x00000000ff037431 */ /* 0x000fc800000001ff */
[----:B------:R-:W-:Y:S05]  /*b390*/  RET.REL.NODEC R2 `(_ZN7cutlass13device_kernelINS_4conv6kernel13ConvUniversalINS1_16ConvProblemShapeILNS1_8OperatorE1ELi2EEENS1_10collective14CollectiveConvINS1_47MainloopSm100TmaUmmaWarpSpecializedImplicitGemmILS5_1ELi26ELi2ELi1ELi2EN4cute5tupleIJNSA_1CILi2EEENSC_ILi1EEESE_EEEEENSB_IJNSC_ILi128EEESH_NSB_IJNSC_ILi32EEEEEEEEENS_10bfloat16_tESL_NSA_8TiledMMAINSA_8MMA_AtomIJNSA_26SM100_MMA_F16BF16_2x1SM_SSISL_SL_fLi128ELi128ELNSA_4UMMA5MajorE0ELSQ_1ELNSP_7ScaleInE0ELSR_0EEEEEENSA_6LayoutINSB_IJSE_SE_SE_EEENSB_IJNSC_ILi0EEESW_SW_EEEEENSB_IJNSA_10UnderscoreESZ_SZ_EEEEENS7_6detail27Sm100ImplicitGemmTileTraitsINSA_25SM100_TMA_2SM_LOAD_IM2COLENSA_14ComposedLayoutINSA_7SwizzleILi2ELi4ELi3EEENSA_18smem_ptr_flag_bitsILi16EEENSU_INSB_IJNSC_ILi8EEESI_EEENSB_IJSI_SE_EEEEEEEvEENS13_INSA_18SM100_TMA_2SM_LOADENS15_INS16_ILi3ELi4ELi3EEES19_NSU_INSB_IJNSC_ILi64EEES1A_EEENSB_IJSE_S1I_EEEEEEEvEEEENS_8epilogue10collective18CollectiveEpilogueINS1P_23Sm100TmaWarpSpecializedILi4ELi2ELi16ELb1ELb0EEEJNSB_IJS1I_SH_SJ_EEENSB_IJNSU_IS1I_SE_EENSU_INSB_IJNSC_ILi16EEESD_EEES1K_EEEEESL_NSB_IJNSB_IJlllEEESE_SW_EEESL_S21_NS1P_6fusion15FusionCallbacksIS1T_NS22_17LinearCombinationISL_fSL_fLNS_15FloatRoundStyleE2EEES1U_S1Z_JEEENSA_5SM1004TMEM4LOAD26SM100_TMEM_LOAD_32dp32b16xENSA_20SM90_TMA_LOAD_IM2COLENS15_INS16_ILi1ELi4ELi3EEES19_NSU_INSB_IJS1A_S1W_EEENSB_IJS1W_SE_EEEEEEENSA_39AutoVectorizingCopyWithAssumedAlignmentILi128EEENSA_21SM90_TMA_STORE_IM2COLES2H_S2J_S2J_EEEvvEEEEvNT_6ParamsE) ;  /* 0xffffff4c02187950 */ /* 0x000fea0003c3ffff */
        .weak           $__internal_1_$__cuda_sm10x_tcgen05_guardrail_trap_phase_invalid_during_alloc
        .type           $__internal_1_$__cuda_sm10x_tcgen05_guardrail_trap_phase_invalid_during_alloc,@function
        .size           $__internal_1_$__cuda_sm10x_tcgen05_guardrail_trap_phase_invalid_during_alloc,($__internal_2_$__cuda_sm10x_tcgen05_guardrail_trap_unallocated_columns_being_dealloced - $__internal_1_$__cuda_sm10x_tcgen05_guardrail_trap_phase_invalid_during_alloc)
$__internal_1_$__cuda_sm10x_tcgen05_guardrail_trap_phase_invalid_during_alloc:
[----:B------:R-:W-:Y:S05]  /*b3a0*/  BPT.TRAP 0x1 ;  /* 0x000000040000795c */ /* 0x000fea0000300000 */
[----:B------:R-:W-:-:S04]  /*b3b0*/  MOV R5, 0x0 ;  /* 0x0000000000057802 */ /* 0x000fc80000000f00 */
[----:B------:R-:W-:Y:S05]  /*b3c0*/  RET.REL.NODEC R4 `(_ZN7cutlass13device_kernelINS_4conv6kernel13ConvUniversalINS1_16ConvProblemShapeILNS1_8OperatorE1ELi2EEENS1_10collective14CollectiveConvINS1_47MainloopSm100TmaUmmaWarpSpecializedImplicitGemmILS5_1ELi26ELi2ELi1ELi2EN4cute5tupleIJNSA_1CILi2EEENSC_ILi1EEESE_EEEEENSB_IJNSC_ILi128EEESH_NSB_IJNSC_ILi32EEEEEEEEENS_10bfloat16_tESL_NSA_8TiledMMAINSA_8MMA_AtomIJNSA_26SM100_MMA_F16BF16_2x1SM_SSISL_SL_fLi128ELi128ELNSA_4UMMA5MajorE0ELSQ_1ELNSP_7ScaleInE0ELSR_0EEEEEENSA_6LayoutINSB_IJSE_SE_SE_EEENSB_IJNSC_ILi0EEESW_SW_EEEEENSB_IJNSA_10UnderscoreESZ_SZ_EEEEENS7_6detail27Sm100ImplicitGemmTileTraitsINSA_25SM100_TMA_2SM_LOAD_IM2COLENSA_14ComposedLayoutINSA_7SwizzleILi2ELi4ELi3EEENSA_18smem_ptr_flag_bitsILi16EEENSU_INSB_IJNSC_ILi8EEESI_EEENSB_IJSI_SE_EEEEEEEvEENS13_INSA_18SM100_TMA_2SM_LOADENS15_INS16_ILi3ELi4ELi3EEES19_NSU_INSB_IJNSC_ILi64EEES1A_EEENSB_IJSE_S1I_EEEEEEEvEEEENS_8epilogue10collective18CollectiveEpilogueINS1P_23Sm100TmaWarpSpecializedILi4ELi2ELi16ELb1ELb0EEEJNSB_IJS1I_SH_SJ_EEENSB_IJNSU_IS1I_SE_EENSU_INSB_IJNSC_ILi16EEESD_EEES1K_EEEEESL_NSB_IJNSB_IJlllEEESE_SW_EEESL_S21_NS1P_6fusion15FusionCallbacksIS1T_NS22_17LinearCombinationISL_fSL_fLNS_15FloatRoundStyleE2EEES1U_S1Z_JEEENSA_5SM1004TMEM4LOAD26SM100_TMEM_LOAD_32dp32b16xENSA_20SM90_TMA_LOAD_IM2COLENS15_INS16_ILi1ELi4ELi3EEES19_NSU_INSB_IJS1A_S1W_EEENSB_IJS1W_SE_EEEEEEENSA_39AutoVectorizingCopyWithAssumedAlignmentILi128EEENSA_21SM90_TMA_STORE_IM2COLES2H_S2J_S2J_EEEvvEEEEvNT_6ParamsE) ;  /* 0xffffff4c040c7950 */ /* 0x000fea0003c3ffff */
        .weak           $__internal_2_$__cuda_sm10x_tcgen05_guardrail_trap_unallocated_columns_being_dealloced
        .type           $__internal_2_$__cuda_sm10x_tcgen05_guardrail_trap_unallocated_columns_being_dealloced,@function
        .size           $__internal_2_$__cuda_sm10x_tcgen05_guardrail_trap_unallocated_columns_being_dealloced,(.L_x_254 - $__internal_2_$__cuda_sm10x_tcgen05_guardrail_trap_unallocated_columns_being_dealloced)
$__internal_2_$__cuda_sm10x_tcgen05_guardrail_trap_unallocated_columns_being_dealloced:
[----:B------:R-:W-:Y:S05]  /*b3d0*/  BPT.TRAP 0x1 ;  /* 0x000000040000795c */ /* 0x000fea0000300000 */
[----:B------:R-:W-:-:S04]  /*b3e0*/  HFMA2 R3, -RZ, RZ, 0, 0 ;  /* 0x00000000ff037431 */ /* 0x000fc800000001ff */
[----:B------:R-:W-:Y:S05]  /*b3f0*/  RET.REL.NODEC R2 `(_ZN7cutlass13device_kernelINS_4conv6kernel13ConvUniversalINS1_16ConvProblemShapeILNS1_8OperatorE1ELi2EEENS1_10collective14CollectiveConvINS1_47MainloopSm100TmaUmmaWarpSpecializedImplicitGemmILS5_1ELi26ELi2ELi1ELi2EN4cute5tupleIJNSA_1CILi2EEENSC_ILi1EEESE_EEEEENSB_IJNSC_ILi128EEESH_NSB_IJNSC_ILi32EEEEEEEEENS_10bfloat16_tESL_NSA_8TiledMMAINSA_8MMA_AtomIJNSA_26SM100_MMA_F16BF16_2x1SM_SSISL_SL_fLi128ELi128ELNSA_4UMMA5MajorE0ELSQ_1ELNSP_7ScaleInE0ELSR_0EEEEEENSA_6LayoutINSB_IJSE_SE_SE_EEENSB_IJNSC_ILi0EEESW_SW_EEEEENSB_IJNSA_10UnderscoreESZ_SZ_EEEEENS7_6detail27Sm100ImplicitGemmTileTraitsINSA_25SM100_TMA_2SM_LOAD_IM2COLENSA_14ComposedLayoutINSA_7SwizzleILi2ELi4ELi3EEENSA_18smem_ptr_flag_bitsILi16EEENSU_INSB_IJNSC_ILi8EEESI_EEENSB_IJSI_SE_EEEEEEEvEENS13_INSA_18SM100_TMA_2SM_LOADENS15_INS16_ILi3ELi4ELi3EEES19_NSU_INSB_IJNSC_ILi64EEES1A_EEENSB_IJSE_S1I_EEEEEEEvEEEENS_8epilogue10collective18CollectiveEpilogueINS1P_23Sm100TmaWarpSpecializedILi4ELi2ELi16ELb1ELb0EEEJNSB_IJS1I_SH_SJ_EEENSB_IJNSU_IS1I_SE_EENSU_INSB_IJNSC_ILi16EEESD_EEES1K_EEEEESL_NSB_IJNSB_IJlllEEESE_SW_EEESL_S21_NS1P_6fusion15FusionCallbacksIS1T_NS22_17LinearCombinationISL_fSL_fLNS_15FloatRoundStyleE2EEES1U_S1Z_JEEENSA_5SM1004TMEM4LOAD26SM100_TMEM_LOAD_32dp32b16xENSA_20SM90_TMA_LOAD_IM2COLENS15_INS16_ILi1ELi4ELi3EEES19_NSU_INSB_IJS1A_S1W_EEENSB_IJS1W_SE_EEEEEEENSA_39AutoVectorizingCopyWithAssumedAlignmentILi128EEENSA_21SM90_TMA_STORE_IM2COLES2H_S2J_S2J_EEEvvEEEEvNT_6ParamsE) ;  /* 0xffffff4c02007950 */ /* 0x000fea0003c3ffff */
.L_x_253:
[----:B------:R-:W-:-:S00]  /*b400*/  BRA `(.L_x_253) ;  /* 0xfffffffc00fc7947 */ /* 0x000fc0000383ffff */
[----:B------:R-:W-:-:S00]  /*b410*/  NOP ;  /* 0x0000000000007918 */ /* 0x000fc00000000000 */
        /* <DEDUP_REMOVED lines=14> */
.L_x_254:


//--------------------- .nv.global.init           --------------------------
	.section	.nv.global.init,"aw",@progbits
.nv.global.init:
	.type		$str$29,@object
	.size		$str$29,($str$30 - $str$29)
$str$29:
        /*0000*/ 	.byte	0x28, 0x61, 0x64, 0x64, 0x72, 0x65, 0x73, 0x73, 0x20, 0x26, 0x20, 0x6d, 0x61, 0x73, 0x6b, 0x29
        /*0010*/ 	.byte	0x20, 0x3d, 0x3d, 0x20, 0x30, 0x00
	.type		$str$30,@object
	.size		$str$30,($str$28 - $str$30)
$str$30:
        /*0016*/ 	.byte	0x2f, 0x74, 0x6d, 0x70, 0x2f, 0x63, 0x75, 0x74, 0x6c, 0x61, 0x73, 0x73, 0x5f, 0x73, 0x77, 0x65
        /*0026*/ 	.byte	0x65, 0x70, 0x5f, 0x73, 0x72, 0x63, 0x2f, 0x69, 0x6e, 0x63, 0x6c, 0x75, 0x64, 0x65, 0x2f, 0x63
        /*0036*/ 	.byte	0x75, 0x74, 0x65, 0x2f, 0x70, 0x6f, 0x69, 0x6e, 0x74, 0x65, 0x72, 0x5f, 0x66, 0x6c, 0x61, 0x67
        /*0046*/ 	.byte	0x67, 0x65, 0x64, 0x2e, 0x68, 0x70, 0x70, 0x00
	.type		$str$28,@object
	.size		$str$28,($str$27 - $str$28)
$str$28:
        /*004e*/ 	.byte	0x2f, 0x74, 0x6d, 0x70, 0x2f, 0x63, 0x75, 0x74, 0x6c, 0x61, 0x73, 0x73, 0x5f, 0x73, 0x77, 0x65
        /*005e*/ 	.byte	0x65, 0x70, 0x5f, 0x73, 0x72, 0x63, 0x2f, 0x69, 0x6e, 0x63, 0x6c, 0x75, 0x64, 0x65, 0x2f, 0x63
        /*006e*/ 	.byte	0x75, 0x74, 0x65, 0x2f, 0x61, 0x74, 0x6f, 0x6d, 0x2f, 0x63, 0x6f, 0x70, 0x79, 0x5f, 0x74, 0x72
        /*007e*/ 	.byte	0x61, 0x69, 0x74, 0x73, 0x5f, 0x73, 0x6d, 0x31, 0x30, 0x30, 0x2e, 0x68, 0x70, 0x70, 0x00
	.type		$str$27,@object
	.size		$str$27,(__unnamed_1 - $str$27)
$str$27:
        /*008d*/ 	.byte	0x28, 0x28, 0x75, 0x69, 0x6e, 0x74, 0x33, 0x32, 0x5f, 0x74, 0x28, 0x74, 0x68, 0x72, 0x65, 0x61
        /*009d*/ 	.byte	0x64, 0x49, 0x64, 0x78, 0x2e, 0x78, 0x29, 0x20, 0x2f, 0x20, 0x33, 0x32, 0x29, 0x20, 0x25, 0x20
        /*00ad*/ 	.byte	0x34, 0x29, 0x20, 0x3d, 0x3d, 0x20, 0x28, 0x28, 0x28, 0x74, 0x6d, 0x65, 0x6d, 0x5f, 0x61, 0x64
        /*00bd*/ 	.byte	0x64, 0x72, 0x20, 0x3e, 0x3e, 0x20, 0x31, 0x36, 0x29, 0x20, 0x2f, 0x20, 0x33, 0x32, 0x29, 0x20
        /*00cd*/ 	.byte	0x25, 0x20, 0x34, 0x29, 0x00
	.type		__unnamed_1,@object
	.size		__unnamed_1,(__unnamed_2 - __unnamed_1)
__unnamed_1:
        /*00d2*/ 	.byte	0x61, 0x75, 0x74, 0x6f, 0x20, 0x63, 0x75, 0x74, 0x65, 0x3a, 0x3a, 0x61, 0x73, 0x5f, 0x70, 0x6f
        /* <DEDUP_REMOVED lines=24> */
        /*0262*/ 	.byte	0x43, 0x3c, 0x32, 0x30, 0x34, 0x38, 0x3e, 0x3e, 0x3e, 0x3e, 0x5d, 0x00
	.type		__unnamed_2,@object
	.size		__unnamed_2,(.L_2 - __unnamed_2)
__unnamed_2:
        /* <DEDUP_REMOVED lines=40> */
        /*04ee*/ 	.byte	0x3a, 0x3a, 0x43, 0x3c, 0x30, 0x3e, 0x3e, 0x3e, 0x3e, 0x5d, 0x00
.L_2:


//--------------------- .nv.shared._ZN7cutlass13device_kernelINS_4conv6kernel13ConvUniversalINS1_16ConvProblemShapeILNS1_8OperatorE1ELi2EEENS1_10collective14CollectiveConvINS1_47MainloopSm100TmaUmmaWarpSpecializedImplicitGemmILS5_1ELi26ELi2ELi1ELi2EN4cute5tupleIJNSA_1CILi2EEENSC_ILi1EEESE_EEEEENSB_IJNSC_ILi128EEESH_NSB_IJNSC_ILi32EEEEEEEEENS_10bfloat16_tESL_NSA_8TiledMMAINSA_8MMA_AtomIJNSA_26SM100_MMA_F16BF16_2x1SM_SSISL_SL_fLi128ELi128ELNSA_4UMMA5MajorE0ELSQ_1ELNSP_7ScaleInE0ELSR_0EEEEEENSA_6LayoutINSB_IJSE_SE_SE_EEENSB_IJNSC_ILi0EEESW_SW_EEEEENSB_IJNSA_10UnderscoreESZ_SZ_EEEEENS7_6detail27Sm100ImplicitGemmTileTraitsINSA_25SM100_TMA_2SM_LOAD_IM2COLENSA_14ComposedLayoutINSA_7SwizzleILi2ELi4ELi3EEENSA_18smem_ptr_flag_bitsILi16EEENSU_INSB_IJNSC_ILi8EEESI_EEENSB_IJSI_SE_EEEEEEEvEENS13_INSA_18SM100_TMA_2SM_LOADENS15_INS16_ILi3ELi4ELi3EEES19_NSU_INSB_IJNSC_ILi64EEES1A_EEENSB_IJSE_S1I_EEEEEEEvEEEENS_8epilogue10collective18CollectiveEpilogueINS1P_23Sm100TmaWarpSpecializedILi4ELi2ELi16ELb1ELb0EEEJNSB_IJS1I_SH_SJ_EEENSB_IJNSU_IS1I_SE_EENSU_INSB_IJNSC_ILi16EEESD_EEES1K_EEEEESL_NSB_IJNSB_IJlllEEESE_SW_EEESL_S21_NS1P_6fusion15FusionCallbacksIS1T_NS22_17LinearCombinationISL_fSL_fLNS_15FloatRoundStyleE2EEES1U_S1Z_JEEENSA_5SM1004TMEM4LOAD26SM100_TMEM_LOAD_32dp32b16xENSA_20SM90_TMA_LOAD_IM2COLENS15_INS16_ILi1ELi4ELi3EEES19_NSU_INSB_IJS1A_S1W_EEENSB_IJS1W_SE_EEEEEEENSA_39AutoVectorizingCopyWithAssumedAlignmentILi128EEENSA_21SM90_TMA_STORE_IM2COLES2H_S2J_S2J_EEEvvEEEEvNT_6ParamsE --------------------------
	.section	.nv.shared._ZN7cutlass13device_kernelINS_4conv6kernel13ConvUniversalINS1_16ConvProblemShapeILNS1_8OperatorE1ELi2EEENS1_10collective14CollectiveConvINS1_47MainloopSm100TmaUmmaWarpSpecializedImplicitGemmILS5_1ELi26ELi2ELi1ELi2EN4cute5tupleIJNSA_1CILi2EEENSC_ILi1EEESE_EEEEENSB_IJNSC_ILi128EEESH_NSB_IJNSC_ILi32EEEEEEEEENS_10bfloat16_tESL_NSA_8TiledMMAINSA_8MMA_AtomIJNSA_26SM100_MMA_F16BF16_2x1SM_SSISL_SL_fLi128ELi128ELNSA_4UMMA5MajorE0ELSQ_1ELNSP_7ScaleInE0ELSR_0EEEEEENSA_6LayoutINSB_IJSE_SE_SE_EEENSB_IJNSC_ILi0EEESW_SW_EEEEENSB_IJNSA_10UnderscoreESZ_SZ_EEEEENS7_6detail27Sm100ImplicitGemmTileTraitsINSA_25SM100_TMA_2SM_LOAD_IM2COLENSA_14ComposedLayoutINSA_7SwizzleILi2ELi4ELi3EEENSA_18smem_ptr_flag_bitsILi16EEENSU_INSB_IJNSC_ILi8EEESI_EEENSB_IJSI_SE_EEEEEEEvEENS13_INSA_18SM100_TMA_2SM_LOADENS15_INS16_ILi3ELi4ELi3EEES19_NSU_INSB_IJNSC_ILi64EEES1A_EEENSB_IJSE_S1I_EEEEEEEvEEEENS_8epilogue10collective18CollectiveEpilogueINS1P_23Sm100TmaWarpSpecializedILi4ELi2ELi16ELb1ELb0EEEJNSB_IJS1I_SH_SJ_EEENSB_IJNSU_IS1I_SE_EENSU_INSB_IJNSC_ILi16EEESD_EEES1K_EEEEESL_NSB_IJNSB_IJlllEEESE_SW_EEESL_S21_NS1P_6fusion15FusionCallbacksIS1T_NS22_17LinearCombinationISL_fSL_fLNS_15FloatRoundStyleE2EEES1U_S1Z_JEEENSA_5SM1004TMEM4LOAD26SM100_TMEM_LOAD_32dp32b16xENSA_20SM90_TMA_LOAD_IM2COLENS15_INS16_ILi1ELi4ELi3EEES19_NSU_INSB_IJS1A_S1W_EEENSB_IJS1W_SE_EEEEEEENSA_39AutoVectorizingCopyWithAssumedAlignmentILi128EEENSA_21SM90_TMA_STORE_IM2COLES2H_S2J_S2J_EEEvvEEEEvNT_6ParamsE,"aw",@nobits
	.sectionflags	@""
	.align	16
	.zero		1024


//--------------------- .nv.shared.reserved.0     --------------------------
	.section	.nv.shared.reserved.0,"aw",@nobits
	.weak		__nv_reservedSMEM_offset_0_alias
	.size		__nv_reservedSMEM_offset_0_alias, 0, 64
	.other		__nv_reservedSMEM_offset_0_alias,@"STO_CUDA_RESERVED_SHARED STV_DEFAULT"
__nv_reservedSMEM_offset_0_alias:
	.zero		0
.nv.shared.reserved.0:
	.zero		64
	.weak		__nv_reservedSMEM_tcgen05_partition
	.type		__nv_reservedSMEM_tcgen05_partition,@object
	.size		__nv_reservedSMEM_tcgen05_partition,(.L_0 - __nv_reservedSMEM_tcgen05_partition)
__nv_reservedSMEM_tcgen05_partition:
	.zero		32
.L_0:


//--------------------- .nv.global                --------------------------
	.section	.nv.global,"aw",@nobits
.nv.global:
	.type		_ZN39_INTERNAL_1eebdd88_4_k_cu_1d1b40ab_38724cute1_E,@object
	.size		_ZN39_INTERNAL_1eebdd88_4_k_cu_1d1b40ab_38724cute1_E,(_ZN39_INTERNAL_1eebdd88_4_k_cu_1d1b40ab_38724cuda3std3__45__cpo6cbeginE - _ZN39_INTERNAL_1eebdd88_4_k_cu_1d1b40ab_38724cute1_E)
_ZN39_INTERNAL_1eebdd88_4_k_cu_1d1b40ab_38724cute1_E:
	.zero		1
	.type		_ZN39_INTERNAL_1eebdd88_4_k_cu_1d1b40ab_38724cuda3std3__45__cpo6cbeginE,@object
	.size		_ZN39_INTERNAL_1eebdd88_4_k_cu_1d1b40ab_38724cuda3std3__45__cpo6cbeginE,(_ZN39_INTERNAL_1eebdd88_4_k_cu_1d1b40ab_38724cuda3std3__48in_placeE - _ZN39_INTERNAL_1eebdd88_4_k_cu_1d1b40ab_38724cuda3std3__45__cpo6cbeginE)
_ZN39_INTERNAL_1eebdd88_4_k_cu_1d1b40ab_38724cuda3std3__45__cpo6cbeginE:
	.zero		1
	.type		_ZN39_INTERNAL_1eebdd88_4_k_cu_1d1b40ab_38724cuda3std3__48in_placeE,@object
	.size		_ZN39_INTERNAL_1eebdd88_4_k_cu_1d1b40ab_38724cuda3std3__48in_placeE,(_ZN39_INTERNAL_1eebdd88_4_k_cu_1d1b40ab_38724cuda3std6ranges3__45__cpo9iter_moveE - _ZN39_INTERNAL_1eebdd88_4_k_cu_1d1b40ab_38724cuda3std3__48in_placeE)
_ZN39_INTERNAL_1eebdd88_4_k_cu_1d1b40ab_38724cuda3std3__48in_placeE:
	.zero		1
	.type		_ZN39_INTERNAL_1eebdd88_4_k_cu_1d1b40ab_38724cuda3std6ranges3__45__cpo9iter_moveE,@object
	.size		_ZN39_INTERNAL_1eebdd88_4_k_cu_1d1b40ab_38724cuda3std6ranges3__45__cpo9iter_moveE,(_ZN39_INTERNAL_1eebdd88_4_k_cu_1d1b40ab_38724cuda3std3__45__cpo5beginE - _ZN39_INTERNAL_1eebdd88_4_k_cu_1d1b40ab_38724cuda3std6ranges3__45__cpo9iter_moveE)
_ZN39_INTERNAL_1eebdd88_4_k_cu_1d1b40ab_38724cuda3std6ranges3__45__cpo9iter_moveE:
	.zero		1
	.type		_ZN39_INTERNAL_1eebdd88_4_k_cu_1d1b40ab_38724cuda3std3__45__cpo5beginE,@object
	.size		_ZN39_INTERNAL_1eebdd88_4_k_cu_1d1b40ab_38724cuda3std3__45__cpo5beginE,(_ZN39_INTERNAL_1eebdd88_4_k_cu_1d1b40ab_38724cuda3std3__441_GLOBAL__N__1eebdd88_4_k_cu_1d1b40ab_38726ignoreE - _ZN39_INTERNAL_1eebdd88_4_k_cu_1d1b40ab_38724cuda3std3__45__cpo5beginE)
_ZN39_INTERNAL_1eebdd88_4_k_cu_1d1b40ab_38724cuda3std3__45__cpo5beginE:
	.zero		1
	.type		_ZN39_INTERNAL_1eebdd88_4_k_cu_1d1b40ab_38724cuda3std3__441_GLOBAL__N__1eebdd88_4_k_cu_1d1b40ab_38726ignoreE,@object
	.size		_ZN39_INTERNAL_1eebdd88_4_k_cu_1d1b40ab_38724cuda3std3__441_GLOBAL__N__1eebdd88_4_k_cu_1d1b40ab_38726ignoreE,(_ZN39_INTERNAL_1eebdd88_4_k_cu_1d1b40ab_38724cute7productE - _ZN39_INTERNAL_1eebdd88_4_k_cu_1d1b40ab_38724cuda3std3__441_GLOBAL__N__1eebdd88_4_k_cu_1d1b40ab_38726ignoreE)
_ZN39_INTERNAL_1eebdd88_4_k_cu_1d1b40ab_38724cuda3std3__441_GLOBAL__N__1eebdd88_4_k_cu_1d1b40ab_38726ignoreE:
	.zero		1
	.type		_ZN39_INTERNAL_1eebdd88_4_k_cu_1d1b40ab_38724cute7productE,@object
	.size		_ZN39_INTERNAL_1eebdd88_4_k_cu_1d1b40ab_38724cute7productE,(_ZN39_INTERNAL_1eebdd88_4_k_cu_1d1b40ab_38724cuda3std3__45__cpo3endE - _ZN39_INTERNAL_1eebdd88_4_k_cu_1d1b40ab_38724cute7productE)
_ZN39_INTERNAL_1eebdd88_4_k_cu_1d1b40ab_38724cute7productE:
	.zero		1
	.type		_ZN39_INTERNAL_1eebdd88_4_k_cu_1d1b40ab_38724cuda3std3__45__cpo3endE,@object
	.size		_ZN39_INTERNAL_1eebdd88_4_k_cu_1d1b40ab_38724cuda3std3__45__cpo3endE,(_ZN39_INTERNAL_1eebdd88_4_k_cu_1d1b40ab_38724cuda3std3__419piecewise_constructE - _ZN39_INTERNAL_1eebdd88_4_k_cu_1d1b40ab_38724cuda3std3__45__cpo3endE)
_ZN39_INTERNAL_1eebdd88_4_k_cu_1d1b40ab_38724cuda3std3__45__cpo3endE:
	.zero		1
	.type		_ZN39_INTERNAL_1eebdd88_4_k_cu_1d1b40ab_38724cuda3std3__419piecewise_constructE,@object
	.size		_ZN39_INTERNAL_1eebdd88_4_k_cu_1d1b40ab_38724cuda3std3__419piecewise_constructE,(_ZN39_INTERNAL_1eebdd88_4_k_cu_1d1b40ab_38724cuda3std3__45__cpo4cendE - _ZN39_INTERNAL_1eebdd88_4_k_cu_1d1b40ab_38724cuda3std3__419piecewise_constructE)
_ZN39_INTERNAL_1eebdd88_4_k_cu_1d1b40ab_38724cuda3std3__419piecewise_constructE:
	.zero		1
	.type		_ZN39_INTERNAL_1eebdd88_4_k_cu_1d1b40ab_38724cuda3std3__45__cpo4cendE,@object
	.size		_ZN39_INTERNAL_1eebdd88_4_k_cu_1d1b40ab_38724cuda3std3__45__cpo4cendE,(_ZN39_INTERNAL_1eebdd88_4_k_cu_1d1b40ab_38724cuda3std6ranges3__45__cpo4swapE - _ZN39_INTERNAL_1eebdd88_4_k_cu_1d1b40ab_38724cuda3std3__45__cpo4cendE)
_ZN39_INTERNAL_1eebdd88_4_k_cu_1d1b40ab_38724cuda3std3__45__cpo4cendE:
	.zero		1
	.type		_ZN39_INTERNAL_1eebdd88_4_k_cu_1d1b40ab_38724cuda3std6ranges3__45__cpo4swapE,@object
	.size		_ZN39_INTERNAL_1eebdd88_4_k_cu_1d1b40ab_38724cuda3std6ranges3__45__cpo4swapE,(.L_10 - _ZN39_INTERNAL_1eebdd88_4_k_cu_1d1b40ab_38724cuda3std6ranges3__45__cpo4swapE)
_ZN39_INTERNAL_1eebdd88_4_k_cu_1d1b40ab_38724cuda3std6ranges3__45__cpo4swapE:
	.zero		1
.L_10:


//--------------------- .nv.constant0._ZN7cutlass13device_kernelINS_4conv6kernel13ConvUniversalINS1_16ConvProblemShapeILNS1_8OperatorE1ELi2EEENS1_10collective14CollectiveConvINS1_47MainloopSm100TmaUmmaWarpSpecializedImplicitGemmILS5_1ELi26ELi2ELi1ELi2EN4cute5tupleIJNSA_1CILi2EEENSC_ILi1EEESE_EEEEENSB_IJNSC_ILi128EEESH_NSB_IJNSC_ILi32EEEEEEEEENS_10bfloat16_tESL_NSA_8TiledMMAINSA_8MMA_AtomIJNSA_26SM100_MMA_F16BF16_2x1SM_SSISL_SL_fLi128ELi128ELNSA_4UMMA5MajorE0ELSQ_1ELNSP_7ScaleInE0ELSR_0EEEEEENSA_6LayoutINSB_IJSE_SE_SE_EEENSB_IJNSC_ILi0EEESW_SW_EEEEENSB_IJNSA_10UnderscoreESZ_SZ_EEEEENS7_6detail27Sm100ImplicitGemmTileTraitsINSA_25SM100_TMA_2SM_LOAD_IM2COLENSA_14ComposedLayoutINSA_7SwizzleILi2ELi4ELi3EEENSA_18smem_ptr_flag_bitsILi16EEENSU_INSB_IJNSC_ILi8EEESI_EEENSB_IJSI_SE_EEEEEEEvEENS13_INSA_18SM100_TMA_2SM_LOADENS15_INS16_ILi3ELi4ELi3EEES19_NSU_INSB_IJNSC_ILi64EEES1A_EEENSB_IJSE_S1I_EEEEEEEvEEEENS_8epilogue10collective18CollectiveEpilogueINS1P_23Sm100TmaWarpSpecializedILi4ELi2ELi16ELb1ELb0EEEJNSB_IJS1I_SH_SJ_EEENSB_IJNSU_IS1I_SE_EENSU_INSB_IJNSC_ILi16EEESD_EEES1K_EEEEESL_NSB_IJNSB_IJlllEEESE_SW_EEESL_S21_NS1P_6fusion15FusionCallbacksIS1T_NS22_17LinearCombinationISL_fSL_fLNS_15FloatRoundStyleE2EEES1U_S1Z_JEEENSA_5SM1004TMEM4LOAD26SM100_TMEM_LOAD_32dp32b16xENSA_20SM90_TMA_LOAD_IM2COLENS15_INS16_ILi1ELi4ELi3EEES19_NSU_INSB_IJS1A_S1W_EEENSB_IJS1W_SE_EEEEEEENSA_39AutoVectorizingCopyWithAssumedAlignmentILi128EEENSA_21SM90_TMA_STORE_IM2COLES2H_S2J_S2J_EEEvvEEEEvNT_6ParamsE --------------------------
	.section	.nv.constant0._ZN7cutlass13device_kernelINS_4conv6kernel13ConvUniversalINS1_16ConvProblemShapeILNS1_8OperatorE1ELi2EEENS1_10collective14CollectiveConvINS1_47MainloopSm100TmaUmmaWarpSpecializedImplicitGemmILS5_1ELi26ELi2ELi1ELi2EN4cute5tupleIJNSA_1CILi2EEENSC_ILi1EEESE_EEEEENSB_IJNSC_ILi128EEESH_NSB_IJNSC_ILi32EEEEEEEEENS_10bfloat16_tESL_NSA_8TiledMMAINSA_8MMA_AtomIJNSA_26SM100_MMA_F16BF16_2x1SM_SSISL_SL_fLi128ELi128ELNSA_4UMMA5MajorE0ELSQ_1ELNSP_7ScaleInE0ELSR_0EEEEEENSA_6LayoutINSB_IJSE_SE_SE_EEENSB_IJNSC_ILi0EEESW_SW_EEEEENSB_IJNSA_10UnderscoreESZ_SZ_EEEEENS7_6detail27Sm100ImplicitGemmTileTraitsINSA_25SM100_TMA_2SM_LOAD_IM2COLENSA_14ComposedLayoutINSA_7SwizzleILi2ELi4ELi3EEENSA_18smem_ptr_flag_bitsILi16EEENSU_INSB_IJNSC_ILi8EEESI_EEENSB_IJSI_SE_EEEEEEEvEENS13_INSA_18SM100_TMA_2SM_LOADENS15_INS16_ILi3ELi4ELi3EEES19_NSU_INSB_IJNSC_ILi64EEES1A_EEENSB_IJSE_S1I_EEEEEEEvEEEENS_8epilogue10collective18CollectiveEpilogueINS1P_23Sm100TmaWarpSpecializedILi4ELi2ELi16ELb1ELb0EEEJNSB_IJS1I_SH_SJ_EEENSB_IJNSU_IS1I_SE_EENSU_INSB_IJNSC_ILi16EEESD_EEES1K_EEEEESL_NSB_IJNSB_IJlllEEESE_SW_EEESL_S21_NS1P_6fusion15FusionCallbacksIS1T_NS22_17LinearCombinationISL_fSL_fLNS_15FloatRoundStyleE2EEES1U_S1Z_JEEENSA_5SM1004TMEM4LOAD26SM100_TMEM_LOAD_32dp32b16xENSA_20SM90_TMA_LOAD_IM2COLENS15_INS16_ILi1ELi4ELi3EEES19_NSU_INSB_IJS1A_S1W_EEENSB_IJS1W_SE_EEEEEEENSA_39AutoVectorizingCopyWithAssumedAlignmentILi128EEENSA_21SM90_TMA_STORE_IM2COLES2H_S2J_S2J_EEEvvEEEEvNT_6ParamsE,"a",@progbits
	.sectionflags	@""
	.align	4
.nv.constant0._ZN7cutlass13device_kernelINS_4conv6kernel13ConvUniversalINS1_16ConvProblemShapeILNS1_8OperatorE1ELi2EEENS1_10collective14CollectiveConvINS1_47MainloopSm100TmaUmmaWarpSpecializedImplicitGemmILS5_1ELi26ELi2ELi1ELi2EN4cute5tupleIJNSA_1CILi2EEENSC_ILi1EEESE_EEEEENSB_IJNSC_ILi128EEESH_NSB_IJNSC_ILi32EEEEEEEEENS_10bfloat16_tESL_NSA_8TiledMMAINSA_8MMA_AtomIJNSA_26SM100_MMA_F16BF16_2x1SM_SSISL_SL_fLi128ELi128ELNSA_4UMMA5MajorE0ELSQ_1ELNSP_7ScaleInE0ELSR_0EEEEEENSA_6LayoutINSB_IJSE_SE_SE_EEENSB_IJNSC_ILi0EEESW_SW_EEEEENSB_IJNSA_10UnderscoreESZ_SZ_EEEEENS7_6detail27Sm100ImplicitGemmTileTraitsINSA_25SM100_TMA_2SM_LOAD_IM2COLENSA_14ComposedLayoutINSA_7SwizzleILi2ELi4ELi3EEENSA_18smem_ptr_flag_bitsILi16EEENSU_INSB_IJNSC_ILi8EEESI_EEENSB_IJSI_SE_EEEEEEEvEENS13_INSA_18SM100_TMA_2SM_LOADENS15_INS16_ILi3ELi4ELi3EEES19_NSU_INSB_IJNSC_ILi64EEES1A_EEENSB_IJSE_S1I_EEEEEEEvEEEENS_8epilogue10collective18CollectiveEpilogueINS1P_23Sm100TmaWarpSpecializedILi4ELi2ELi16ELb1ELb0EEEJNSB_IJS1I_SH_SJ_EEENSB_IJNSU_IS1I_SE_EENSU_INSB_IJNSC_ILi16EEESD_EEES1K_EEEEESL_NSB_IJNSB_IJlllEEESE_SW_EEESL_S21_NS1P_6fusion15FusionCallbacksIS1T_NS22_17LinearCombinationISL_fSL_fLNS_15FloatRoundStyleE2EEES1U_S1Z_JEEENSA_5SM1004TMEM4LOAD26SM100_TMEM_LOAD_32dp32b16xENSA_20SM90_TMA_LOAD_IM2COLENS15_INS16_ILi1ELi4ELi3EEES19_NSU_INSB_IJS1A_S1W_EEENSB_IJS1W_SE_EEEEEEENSA_39AutoVectorizingCopyWithAssumedAlignmentILi128EEENSA_21SM90_TMA_STORE_IM2COLES2H_S2J_S2J_EEEvvEEEEvNT_6ParamsE:
	.zero		2944


//--------------------- SYMBOLS --------------------------

	.type		.nv.reservedSmem.offset0,@object
	.size		.nv.reservedSmem.offset0,0x4
	.type		.nv.reservedSmem.cap,@object
	.size		.nv.reservedSmem.cap,0x4
	.type		__assertfail,@function
